//
// Generated by NVIDIA NVVM Compiler
//
// Compiler Build ID: CL-36424714
// Cuda compilation tools, release 13.0, V13.0.88
// Based on NVVM 20.0.0
//

.version 9.0
.target sm_100
.address_size 64

	// .globl	_Z12accelerationPdS_S_S_S_i
// _ZZ12accelerationPdS_S_S_S_iE12sharedWeight has been demoted
// _ZZ12accelerationPdS_S_S_S_iE14sharedPosition has been demoted

.visible .entry _Z12accelerationPdS_S_S_S_i(
	.param .u64 .ptr .align 1 _Z12accelerationPdS_S_S_S_i_param_0,
	.param .u64 .ptr .align 1 _Z12accelerationPdS_S_S_S_i_param_1,
	.param .u64 .ptr .align 1 _Z12accelerationPdS_S_S_S_i_param_2,
	.param .u64 .ptr .align 1 _Z12accelerationPdS_S_S_S_i_param_3,
	.param .u64 .ptr .align 1 _Z12accelerationPdS_S_S_S_i_param_4,
	.param .u32 _Z12accelerationPdS_S_S_S_i_param_5
)
{
	.reg .pred 	%p<10>;
	.reg .b32 	%r<61>;
	.reg .b32 	%f<15>;
	.reg .b64 	%rd<21>;
	.reg .b64 	%fd<185>;
	// demoted variable
	.shared .align 8 .b8 _ZZ12accelerationPdS_S_S_S_iE12sharedWeight[1024];
	// demoted variable
	.shared .align 8 .b8 _ZZ12accelerationPdS_S_S_S_iE14sharedPosition[3072];
	ld.param.u64 	%rd3, [_Z12accelerationPdS_S_S_S_i_param_0];
	ld.param.u64 	%rd7, [_Z12accelerationPdS_S_S_S_i_param_1];
	ld.param.u64 	%rd4, [_Z12accelerationPdS_S_S_S_i_param_2];
	ld.param.u64 	%rd5, [_Z12accelerationPdS_S_S_S_i_param_3];
	ld.param.u64 	%rd6, [_Z12accelerationPdS_S_S_S_i_param_4];
	ld.param.u32 	%r23, [_Z12accelerationPdS_S_S_S_i_param_5];
	cvta.to.global.u64 	%rd1, %rd7;
	mov.u32 	%r1, %tid.x;
	mov.u32 	%r24, %ntid.x;
	mov.u32 	%r25, %ctaid.x;
	mad.lo.s32 	%r2, %r24, %r25, %r1;
	mul.lo.s32 	%r3, %r2, 3;
	mul.wide.s32 	%rd8, %r3, 8;
	add.s64 	%rd9, %rd1, %rd8;
	ld.global.f64 	%fd1, [%rd9];
	ld.global.f64 	%fd2, [%rd9+8];
	ld.global.f64 	%fd3, [%rd9+16];
	setp.lt.s32 	%p1, %r23, 1;
	mov.f64 	%fd182, 0d8000000000000000;
	mov.f64 	%fd183, %fd182;
	mov.f64 	%fd184, %fd182;
	@%p1 bra 	$L__BB0_13;
	and.b32  	%r4, %r23, 3;
	and.b32  	%r5, %r23, 1;
	cvta.to.global.u64 	%rd2, %rd3;
	mov.f64 	%fd181, 0d0000000000000000;
	mov.b32 	%r53, 0;
	mov.u32 	%r54, %r23;
	mov.u32 	%r55, %r53;
	mov.f64 	%fd180, %fd181;
	mov.f64 	%fd179, %fd181;
$L__BB0_2:
	add.s32 	%r27, %r55, %r1;
	mul.wide.u32 	%rd10, %r27, 8;
	add.s64 	%rd11, %rd2, %rd10;
	ld.global.f64 	%fd42, [%rd11];
	shl.b32 	%r28, %r1, 3;
	mov.u32 	%r29, _ZZ12accelerationPdS_S_S_S_iE12sharedWeight;
	add.s32 	%r30, %r29, %r28;
	st.shared.f64 	[%r30], %fd42;
	mul.lo.s32 	%r31, %r27, 3;
	mul.wide.u32 	%rd12, %r31, 8;
	add.s64 	%rd13, %rd1, %rd12;
	ld.global.f64 	%fd43, [%rd13];
	mov.u32 	%r32, _ZZ12accelerationPdS_S_S_S_iE14sharedPosition;
	mad.lo.s32 	%r33, %r1, 24, %r32;
	st.shared.f64 	[%r33], %fd43;
	ld.global.f64 	%fd44, [%rd13+8];
	st.shared.f64 	[%r33+8], %fd44;
	ld.global.f64 	%fd45, [%rd13+16];
	st.shared.f64 	[%r33+16], %fd45;
	bar.sync 	0;
	setp.le.s32 	%p2, %r23, %r55;
	@%p2 bra 	$L__BB0_11;
	shl.b32 	%r35, %r53, 7;
	sub.s32 	%r36, %r35, %r23;
	setp.gt.u32 	%p3, %r36, -4;
	mov.b32 	%r60, 0;
	@%p3 bra 	$L__BB0_6;
	add.s32 	%r57, %r32, 48;
	add.s32 	%r56, %r29, 16;
	and.b32  	%r41, %r54, -4;
	neg.s32 	%r58, %r41;
$L__BB0_5:
	.pragma "nounroll";
	and.b32  	%r60, %r54, -4;
	ld.shared.f64 	%fd47, [%r57+-48];
	sub.f64 	%fd48, %fd1, %fd47;
	ld.shared.f64 	%fd49, [%r57+-40];
	sub.f64 	%fd50, %fd2, %fd49;
	ld.shared.f64 	%fd51, [%r57+-32];
	sub.f64 	%fd52, %fd3, %fd51;
	mul.f64 	%fd53, %fd50, %fd50;
	fma.rn.f64 	%fd54, %fd48, %fd48, %fd53;
	fma.rn.f64 	%fd55, %fd52, %fd52, %fd54;
	ld.shared.f64 	%fd56, [%r56+-16];
	cvt.rn.f32.f64 	%f1, %fd55;
	sqrt.rn.f32 	%f2, %f1;
	cvt.f64.f32 	%fd57, %f2;
	mul.f64 	%fd58, %fd55, %fd57;
	max.f64 	%fd59, %fd58, 0d3EB0C6F7A0B5ED8D;
	div.rn.f64 	%fd60, %fd56, %fd59;
	fma.rn.f64 	%fd61, %fd48, %fd60, %fd179;
	fma.rn.f64 	%fd62, %fd50, %fd60, %fd180;
	fma.rn.f64 	%fd63, %fd52, %fd60, %fd181;
	bar.sync 	0;
	ld.shared.f64 	%fd64, [%r57+-24];
	sub.f64 	%fd65, %fd1, %fd64;
	ld.shared.f64 	%fd66, [%r57+-16];
	sub.f64 	%fd67, %fd2, %fd66;
	ld.shared.f64 	%fd68, [%r57+-8];
	sub.f64 	%fd69, %fd3, %fd68;
	mul.f64 	%fd70, %fd67, %fd67;
	fma.rn.f64 	%fd71, %fd65, %fd65, %fd70;
	fma.rn.f64 	%fd72, %fd69, %fd69, %fd71;
	ld.shared.f64 	%fd73, [%r56+-8];
	cvt.rn.f32.f64 	%f3, %fd72;
	sqrt.rn.f32 	%f4, %f3;
	cvt.f64.f32 	%fd74, %f4;
	mul.f64 	%fd75, %fd72, %fd74;
	max.f64 	%fd76, %fd75, 0d3EB0C6F7A0B5ED8D;
	div.rn.f64 	%fd77, %fd73, %fd76;
	fma.rn.f64 	%fd78, %fd65, %fd77, %fd61;
	fma.rn.f64 	%fd79, %fd67, %fd77, %fd62;
	fma.rn.f64 	%fd80, %fd69, %fd77, %fd63;
	bar.sync 	0;
	ld.shared.f64 	%fd81, [%r57];
	sub.f64 	%fd82, %fd1, %fd81;
	ld.shared.f64 	%fd83, [%r57+8];
	sub.f64 	%fd84, %fd2, %fd83;
	ld.shared.f64 	%fd85, [%r57+16];
	sub.f64 	%fd86, %fd3, %fd85;
	mul.f64 	%fd87, %fd84, %fd84;
	fma.rn.f64 	%fd88, %fd82, %fd82, %fd87;
	fma.rn.f64 	%fd89, %fd86, %fd86, %fd88;
	ld.shared.f64 	%fd90, [%r56];
	cvt.rn.f32.f64 	%f5, %fd89;
	sqrt.rn.f32 	%f6, %f5;
	cvt.f64.f32 	%fd91, %f6;
	mul.f64 	%fd92, %fd89, %fd91;
	max.f64 	%fd93, %fd92, 0d3EB0C6F7A0B5ED8D;
	div.rn.f64 	%fd94, %fd90, %fd93;
	fma.rn.f64 	%fd95, %fd82, %fd94, %fd78;
	fma.rn.f64 	%fd96, %fd84, %fd94, %fd79;
	fma.rn.f64 	%fd97, %fd86, %fd94, %fd80;
	bar.sync 	0;
	ld.shared.f64 	%fd98, [%r57+24];
	sub.f64 	%fd99, %fd1, %fd98;
	ld.shared.f64 	%fd100, [%r57+32];
	sub.f64 	%fd101, %fd2, %fd100;
	ld.shared.f64 	%fd102, [%r57+40];
	sub.f64 	%fd103, %fd3, %fd102;
	mul.f64 	%fd104, %fd101, %fd101;
	fma.rn.f64 	%fd105, %fd99, %fd99, %fd104;
	fma.rn.f64 	%fd106, %fd103, %fd103, %fd105;
	ld.shared.f64 	%fd107, [%r56+8];
	cvt.rn.f32.f64 	%f7, %fd106;
	sqrt.rn.f32 	%f8, %f7;
	cvt.f64.f32 	%fd108, %f8;
	mul.f64 	%fd109, %fd106, %fd108;
	max.f64 	%fd110, %fd109, 0d3EB0C6F7A0B5ED8D;
	div.rn.f64 	%fd111, %fd107, %fd110;
	fma.rn.f64 	%fd179, %fd99, %fd111, %fd95;
	fma.rn.f64 	%fd180, %fd101, %fd111, %fd96;
	fma.rn.f64 	%fd181, %fd103, %fd111, %fd97;
	bar.sync 	0;
	add.s32 	%r58, %r58, 4;
	add.s32 	%r57, %r57, 96;
	add.s32 	%r56, %r56, 32;
	setp.ne.s32 	%p4, %r58, 0;
	@%p4 bra 	$L__BB0_5;
$L__BB0_6:
	and.b32  	%r42, %r54, 3;
	setp.eq.s32 	%p5, %r42, 0;
	@%p5 bra 	$L__BB0_11;
	setp.eq.s32 	%p6, %r4, 1;
	@%p6 bra 	$L__BB0_9;
	mov.u32 	%r43, _ZZ12accelerationPdS_S_S_S_iE14sharedPosition;
	mad.lo.s32 	%r44, %r60, 24, %r43;
	ld.shared.f64 	%fd113, [%r44];
	sub.f64 	%fd114, %fd1, %fd113;
	ld.shared.f64 	%fd115, [%r44+8];
	sub.f64 	%fd116, %fd2, %fd115;
	ld.shared.f64 	%fd117, [%r44+16];
	sub.f64 	%fd118, %fd3, %fd117;
	mul.f64 	%fd119, %fd116, %fd116;
	fma.rn.f64 	%fd120, %fd114, %fd114, %fd119;
	fma.rn.f64 	%fd121, %fd118, %fd118, %fd120;
	shl.b32 	%r45, %r60, 3;
	mov.u32 	%r46, _ZZ12accelerationPdS_S_S_S_iE12sharedWeight;
	add.s32 	%r47, %r46, %r45;
	ld.shared.f64 	%fd122, [%r47];
	cvt.rn.f32.f64 	%f9, %fd121;
	sqrt.rn.f32 	%f10, %f9;
	cvt.f64.f32 	%fd123, %f10;
	mul.f64 	%fd124, %fd121, %fd123;
	max.f64 	%fd125, %fd124, 0d3EB0C6F7A0B5ED8D;
	div.rn.f64 	%fd126, %fd122, %fd125;
	fma.rn.f64 	%fd127, %fd114, %fd126, %fd179;
	fma.rn.f64 	%fd128, %fd116, %fd126, %fd180;
	fma.rn.f64 	%fd129, %fd118, %fd126, %fd181;
	bar.sync 	0;
	ld.shared.f64 	%fd130, [%r44+24];
	sub.f64 	%fd131, %fd1, %fd130;
	ld.shared.f64 	%fd132, [%r44+32];
	sub.f64 	%fd133, %fd2, %fd132;
	ld.shared.f64 	%fd134, [%r44+40];
	sub.f64 	%fd135, %fd3, %fd134;
	mul.f64 	%fd136, %fd133, %fd133;
	fma.rn.f64 	%fd137, %fd131, %fd131, %fd136;
	fma.rn.f64 	%fd138, %fd135, %fd135, %fd137;
	ld.shared.f64 	%fd139, [%r47+8];
	cvt.rn.f32.f64 	%f11, %fd138;
	sqrt.rn.f32 	%f12, %f11;
	cvt.f64.f32 	%fd140, %f12;
	mul.f64 	%fd141, %fd138, %fd140;
	max.f64 	%fd142, %fd141, 0d3EB0C6F7A0B5ED8D;
	div.rn.f64 	%fd143, %fd139, %fd142;
	fma.rn.f64 	%fd179, %fd131, %fd143, %fd127;
	fma.rn.f64 	%fd180, %fd133, %fd143, %fd128;
	fma.rn.f64 	%fd181, %fd135, %fd143, %fd129;
	bar.sync 	0;
	add.s32 	%r60, %r60, 2;
$L__BB0_9:
	setp.eq.s32 	%p7, %r5, 0;
	@%p7 bra 	$L__BB0_11;
	mov.u32 	%r48, _ZZ12accelerationPdS_S_S_S_iE14sharedPosition;
	mad.lo.s32 	%r49, %r60, 24, %r48;
	ld.shared.f64 	%fd144, [%r49];
	sub.f64 	%fd145, %fd1, %fd144;
	ld.shared.f64 	%fd146, [%r49+8];
	sub.f64 	%fd147, %fd2, %fd146;
	ld.shared.f64 	%fd148, [%r49+16];
	sub.f64 	%fd149, %fd3, %fd148;
	mul.f64 	%fd150, %fd147, %fd147;
	fma.rn.f64 	%fd151, %fd145, %fd145, %fd150;
	fma.rn.f64 	%fd152, %fd149, %fd149, %fd151;
	shl.b32 	%r50, %r60, 3;
	mov.u32 	%r51, _ZZ12accelerationPdS_S_S_S_iE12sharedWeight;
	add.s32 	%r52, %r51, %r50;
	ld.shared.f64 	%fd153, [%r52];
	cvt.rn.f32.f64 	%f13, %fd152;
	sqrt.rn.f32 	%f14, %f13;
	cvt.f64.f32 	%fd154, %f14;
	mul.f64 	%fd155, %fd152, %fd154;
	max.f64 	%fd156, %fd155, 0d3EB0C6F7A0B5ED8D;
	div.rn.f64 	%fd157, %fd153, %fd156;
	fma.rn.f64 	%fd179, %fd145, %fd157, %fd179;
	fma.rn.f64 	%fd180, %fd147, %fd157, %fd180;
	fma.rn.f64 	%fd181, %fd149, %fd157, %fd181;
	bar.sync 	0;
$L__BB0_11:
	add.s32 	%r55, %r55, 128;
	setp.lt.s32 	%p8, %r55, %r23;
	add.s32 	%r54, %r54, -128;
	add.s32 	%r53, %r53, 1;
	@%p8 bra 	$L__BB0_2;
	mul.f64 	%fd182, %fd179, 0dBDD25598616DD9F1;
	mul.f64 	%fd183, %fd180, 0dBDD25598616DD9F1;
	mul.f64 	%fd184, %fd181, 0dBDD25598616DD9F1;
$L__BB0_13:
	setp.ge.s32 	%p9, %r2, %r23;
	@%p9 bra 	$L__BB0_15;
	cvta.to.global.u64 	%rd14, %rd4;
	mul.wide.s32 	%rd15, %r3, 8;
	add.s64 	%rd16, %rd14, %rd15;
	ld.global.f64 	%fd158, [%rd16];
	cvta.to.global.u64 	%rd17, %rd5;
	add.s64 	%rd18, %rd17, %rd15;
	st.global.f64 	[%rd18], %fd158;
	ld.global.f64 	%fd159, [%rd16+8];
	st.global.f64 	[%rd18+8], %fd159;
	ld.global.f64 	%fd160, [%rd16+16];
	st.global.f64 	[%rd18+16], %fd160;
	cvta.to.global.u64 	%rd19, %rd6;
	add.s64 	%rd20, %rd19, %rd15;
	st.global.f64 	[%rd20], %fd182;
	st.global.f64 	[%rd20+8], %fd183;
	st.global.f64 	[%rd20+16], %fd184;
$L__BB0_15:
	ret;

}
	// .globl	_Z6RKstepPdS_dS_i
.visible .entry _Z6RKstepPdS_dS_i(
	.param .u64 .ptr .align 1 _Z6RKstepPdS_dS_i_param_0,
	.param .u64 .ptr .align 1 _Z6RKstepPdS_dS_i_param_1,
	.param .f64 _Z6RKstepPdS_dS_i_param_2,
	.param .u64 .ptr .align 1 _Z6RKstepPdS_dS_i_param_3,
	.param .u32 _Z6RKstepPdS_dS_i_param_4
)
{
	.reg .pred 	%p<2>;
	.reg .b32 	%r<7>;
	.reg .b64 	%rd<11>;
	.reg .b64 	%fd<11>;

	ld.param.u64 	%rd1, [_Z6RKstepPdS_dS_i_param_0];
	ld.param.u64 	%rd2, [_Z6RKstepPdS_dS_i_param_1];
	ld.param.f64 	%fd1, [_Z6RKstepPdS_dS_i_param_2];
	ld.param.u64 	%rd3, [_Z6RKstepPdS_dS_i_param_3];
	ld.param.u32 	%r2, [_Z6RKstepPdS_dS_i_param_4];
	mov.u32 	%r3, %tid.x;
	mov.u32 	%r4, %ntid.x;
	mov.u32 	%r5, %ctaid.x;
	mad.lo.s32 	%r1, %r4, %r5, %r3;
	setp.ge.s32 	%p1, %r1, %r2;
	@%p1 bra 	$L__BB1_2;
	mul.lo.s32 	%r6, %r1, 3;
	cvta.to.global.u64 	%rd4, %rd1;
	cvta.to.global.u64 	%rd5, %rd2;
	cvta.to.global.u64 	%rd6, %rd3;
	mul.wide.s32 	%rd7, %r6, 8;
	add.s64 	%rd8, %rd4, %rd7;
	ld.global.f64 	%fd2, [%rd8];
	add.s64 	%rd9, %rd5, %rd7;
	ld.global.f64 	%fd3, [%rd9];
	fma.rn.f64 	%fd4, %fd1, %fd3, %fd2;
	add.s64 	%rd10, %rd6, %rd7;
	st.global.f64 	[%rd10], %fd4;
	ld.global.f64 	%fd5, [%rd8+8];
	ld.global.f64 	%fd6, [%rd9+8];
	fma.rn.f64 	%fd7, %fd1, %fd6, %fd5;
	st.global.f64 	[%rd10+8], %fd7;
	ld.global.f64 	%fd8, [%rd8+16];
	ld.global.f64 	%fd9, [%rd9+16];
	fma.rn.f64 	%fd10, %fd1, %fd9, %fd8;
	st.global.f64 	[%rd10+16], %fd10;
$L__BB1_2:
	ret;

}


// ===== COMPILED SASS (sm_100) =====

	.target	sm_100

	.elftype	@"ET_EXEC"


//--------------------- .note.nv.tkinfo           --------------------------
	.section	.note.nv.tkinfo,"",@"SHT_NOTE"
	.sectionflags	@"SHF_NOTE_NV_TKINFO"
	.tkinfo
        /*0018*/ 	.word	0x00000002
        /*0030*/ 	.string	""
        /*0030*/ 	.string	"ptxas"
        /*0030*/ 	.string	"Cuda compilation tools, release 13.0, V13.0.88"
        /*0030*/ 	.string	"Build cuda_13.0.r13.0/compiler.36424714_0"
        /*0030*/ 	.string	"-arch sm_100 -m 64 "



//--------------------- .note.nv.cuinfo           --------------------------
	.section	.note.nv.cuinfo,"",@"SHT_NOTE"
	.sectionflags	@"SHF_NOTE_NV_CUINFO"
        /*0018*/ 	.short	0x0002
        /*001a*/ 	.short	0x0064
        /*001c*/ 	.short	0x0082
	.zero		2


//--------------------- .nv.info                  --------------------------
	.section	.nv.info,"",@"SHT_CUDA_INFO"
	.align	4


	//----- nvinfo : EIATTR_REGCOUNT
	.align		4
        /*0000*/ 	.byte	0x04, 0x2f
        /*0002*/ 	.short	(.L_1 - .L_0)
	.align		4
.L_0:
        /*0004*/ 	.word	index@(_Z12accelerationPdS_S_S_S_i)
        /*0008*/ 	.word	0x00000034


	//----- nvinfo : EIATTR_FRAME_SIZE
	.align		4
.L_1:
        /*000c*/ 	.byte	0x04, 0x11
        /*000e*/ 	.short	(.L_3 - .L_2)
	.align		4
.L_2:
        /*0010*/ 	.word	index@($__internal_1_$__cuda_sm20_sqrt_rn_f32_slowpath)
        /*0014*/ 	.word	0x00000000


	//----- nvinfo : EIATTR_FRAME_SIZE
	.align		4
.L_3:
        /*0018*/ 	.byte	0x04, 0x11
        /*001a*/ 	.short	(.L_5 - .L_4)
	.align		4
.L_4:
        /*001c*/ 	.word	index@($__internal_0_$__cuda_sm20_div_rn_f64_full)
        /*0020*/ 	.word	0x00000000


	//----- nvinfo : EIATTR_FRAME_SIZE
	.align		4
.L_5:
        /*0024*/ 	.byte	0x04, 0x11
        /*0026*/ 	.short	(.L_7 - .L_6)
	.align		4
.L_6:
        /*0028*/ 	.word	index@(_Z12accelerationPdS_S_S_S_i)
        /*002c*/ 	.word	0x00000000


	//----- nvinfo : EIATTR_REGCOUNT
	.align		4
.L_7:
        /*0030*/ 	.byte	0x04, 0x2f
        /*0032*/ 	.short	(.L_9 - .L_8)
	.align		4
.L_8:
        /*0034*/ 	.word	index@(_Z6RKstepPdS_dS_i)
        /*0038*/ 	.word	0x00000014


	//----- nvinfo : EIATTR_FRAME_SIZE
	.align		4
.L_9:
        /*003c*/ 	.byte	0x04, 0x11
        /*003e*/ 	.short	(.L_11 - .L_10)
	.align		4
.L_10:
        /*0040*/ 	.word	index@(_Z6RKstepPdS_dS_i)
        /*0044*/ 	.word	0x00000000


	//----- nvinfo : EIATTR_MIN_STACK_SIZE
	.align		4
.L_11:
        /*0048*/ 	.byte	0x04, 0x12
        /*004a*/ 	.short	(.L_13 - .L_12)
	.align		4
.L_12:
        /*004c*/ 	.word	index@(_Z6RKstepPdS_dS_i)
        /*0050*/ 	.word	0x00000000


	//----- nvinfo : EIATTR_MIN_STACK_SIZE
	.align		4
.L_13:
        /*0054*/ 	.byte	0x04, 0x12
        /*0056*/ 	.short	(.L_15 - .L_14)
	.align		4
.L_14:
        /*0058*/ 	.word	index@(_Z12accelerationPdS_S_S_S_i)
        /*005c*/ 	.word	0x00000000
.L_15:


//--------------------- .nv.compat                --------------------------
	.section	.nv.compat,"",@"SHT_CUDA_COMPAT_INFO"
	.align	4
        /*0000*/ 	.byte	0x02, 0x09, 0x00, 0x00, 0x02, 0x02, 0x01, 0x00, 0x02, 0x05, 0x05, 0x00, 0x03, 0x07, 0x01, 0x01
        /*0010*/ 	.byte	0x02, 0x03, 0x00, 0x00, 0x02, 0x06, 0x01, 0x00, 0x04, 0x0b, 0x08, 0x00, 0x01, 0x00, 0x00, 0x00
        /*0020*/ 	.byte	0x00, 0x00, 0x00, 0x00


//--------------------- .nv.info._Z6RKstepPdS_dS_i --------------------------
	.section	.nv.info._Z6RKstepPdS_dS_i,"",@"SHT_CUDA_INFO"
	.sectionflags	@""
	.align	4


	//----- nvinfo : EIATTR_CUDA_API_VERSION
	.align		4
        /*0000*/ 	.byte	0x04, 0x37
        /*0002*/ 	.short	(.L_17 - .L_16)
.L_16:
        /*0004*/ 	.word	0x00000082


	//----- nvinfo : EIATTR_KPARAM_INFO
	.align		4
.L_17:
        /*0008*/ 	.byte	0x04, 0x17
        /*000a*/ 	.short	(.L_19 - .L_18)
.L_18:
        /*000c*/ 	.word	0x00000000
        /*0010*/ 	.short	0x0004
        /*0012*/ 	.short	0x0020
        /*0014*/ 	.byte	0x00, 0xf0, 0x11, 0x00


	//----- nvinfo : EIATTR_KPARAM_INFO
	.align		4
.L_19:
        /*0018*/ 	.byte	0x04, 0x17
        /*001a*/ 	.short	(.L_21 - .L_20)
.L_20:
        /*001c*/ 	.word	0x00000000
        /*0020*/ 	.short	0x0003
        /*0022*/ 	.short	0x0018
        /*0024*/ 	.byte	0x00, 0xf5, 0x21, 0x00


	//----- nvinfo : EIATTR_KPARAM_INFO
	.align		4
.L_21:
        /*0028*/ 	.byte	0x04, 0x17
        /*002a*/ 	.short	(.L_23 - .L_22)
.L_22:
        /*002c*/ 	.word	0x00000000
        /*0030*/ 	.short	0x0002
        /*0032*/ 	.short	0x0010
        /*0034*/ 	.byte	0x00, 0xf0, 0x21, 0x00


	//----- nvinfo : EIATTR_KPARAM_INFO
	.align		4
.L_23:
        /*0038*/ 	.byte	0x04, 0x17
        /*003a*/ 	.short	(.L_25 - .L_24)
.L_24:
        /*003c*/ 	.word	0x00000000
        /*0040*/ 	.short	0x0001
        /*0042*/ 	.short	0x0008
        /*0044*/ 	.byte	0x00, 0xf5, 0x21, 0x00


	//----- nvinfo : EIATTR_KPARAM_INFO
	.align		4
.L_25:
        /*0048*/ 	.byte	0x04, 0x17
        /*004a*/ 	.short	(.L_27 - .L_26)
.L_26:
        /*004c*/ 	.word	0x00000000
        /*0050*/ 	.short	0x0000
        /*0052*/ 	.short	0x0000
        /*0054*/ 	.byte	0x00, 0xf5, 0x21, 0x00


	//----- nvinfo : EIATTR_SPARSE_MMA_MASK
	.align		4
.L_27:
        /*0058*/ 	.byte	0x03, 0x50
        /*005a*/ 	.short	0x0000


	//----- nvinfo : EIATTR_MAXREG_COUNT
	.align		4
        /*005c*/ 	.byte	0x03, 0x1b
        /*005e*/ 	.short	0x00ff


	//----- nvinfo : EIATTR_MERCURY_ISA_VERSION
	.align		4
        /*0060*/ 	.byte	0x03, 0x5f
        /*0062*/ 	.short	0x0101


	//----- nvinfo : EIATTR_VRC_CTA_INIT_COUNT
	.align		4
        /*0064*/ 	.byte	0x02, 0x4a
	.zero		1
	.zero		1


	//----- nvinfo : EIATTR_EXIT_INSTR_OFFSETS
	.align		4
        /*0068*/ 	.byte	0x04, 0x1c
        /*006a*/ 	.short	(.L_29 - .L_28)


	//   ....[0]....
.L_28:
        /*006c*/ 	.word	0x00000070


	//   ....[1]....
        /*0070*/ 	.word	0x000001d0


	//----- nvinfo : EIATTR_CBANK_PARAM_SIZE
	.align		4
.L_29:
        /*0074*/ 	.byte	0x03, 0x19
        /*0076*/ 	.short	0x0024


	//----- nvinfo : EIATTR_PARAM_CBANK
	.align		4
        /*0078*/ 	.byte	0x04, 0x0a
        /*007a*/ 	.short	(.L_31 - .L_30)
	.align		4
.L_30:
        /*007c*/ 	.word	index@(.nv.constant0._Z6RKstepPdS_dS_i)
        /*0080*/ 	.short	0x0380
        /*0082*/ 	.short	0x0024


	//----- nvinfo : EIATTR_SW_WAR
	.align		4
.L_31:
        /*0084*/ 	.byte	0x04, 0x36
        /*0086*/ 	.short	(.L_33 - .L_32)
.L_32:
        /*0088*/ 	.word	0x00000008
.L_33:


//--------------------- .nv.info._Z12accelerationPdS_S_S_S_i --------------------------
	.section	.nv.info._Z12accelerationPdS_S_S_S_i,"",@"SHT_CUDA_INFO"
	.sectionflags	@""
	.align	4


	//----- nvinfo : EIATTR_CUDA_API_VERSION
	.align		4
        /*0000*/ 	.byte	0x04, 0x37
        /*0002*/ 	.short	(.L_35 - .L_34)
.L_34:
        /*0004*/ 	.word	0x00000082


	//----- nvinfo : EIATTR_KPARAM_INFO
	.align		4
.L_35:
        /*0008*/ 	.byte	0x04, 0x17
        /*000a*/ 	.short	(.L_37 - .L_36)
.L_36:
        /*000c*/ 	.word	0x00000000
        /*0010*/ 	.short	0x0005
        /*0012*/ 	.short	0x0028
        /*0014*/ 	.byte	0x00, 0xf0, 0x11, 0x00


	//----- nvinfo : EIATTR_KPARAM_INFO
	.align		4
.L_37:
        /*0018*/ 	.byte	0x04, 0x17
        /*001a*/ 	.short	(.L_39 - .L_38)
.L_38:
        /*001c*/ 	.word	0x00000000
        /*0020*/ 	.short	0x0004
        /*0022*/ 	.short	0x0020
        /*0024*/ 	.byte	0x00, 0xf5, 0x21, 0x00


	//----- nvinfo : EIATTR_KPARAM_INFO
	.align		4
.L_39:
        /*0028*/ 	.byte	0x04, 0x17
        /*002a*/ 	.short	(.L_41 - .L_40)
.L_40:
        /*002c*/ 	.word	0x00000000
        /*0030*/ 	.short	0x0003
        /*0032*/ 	.short	0x0018
        /*0034*/ 	.byte	0x00, 0xf5, 0x21, 0x00


	//----- nvinfo : EIATTR_KPARAM_INFO
	.align		4
.L_41:
        /*0038*/ 	.byte	0x04, 0x17
        /*003a*/ 	.short	(.L_43 - .L_42)
.L_42:
        /*003c*/ 	.word	0x00000000
        /*0040*/ 	.short	0x0002
        /*0042*/ 	.short	0x0010
        /*0044*/ 	.byte	0x00, 0xf5, 0x21, 0x00


	//----- nvinfo : EIATTR_KPARAM_INFO
	.align		4
.L_43:
        /*0048*/ 	.byte	0x04, 0x17
        /*004a*/ 	.short	(.L_45 - .L_44)
.L_44:
        /*004c*/ 	.word	0x00000000
        /*0050*/ 	.short	0x0001
        /*0052*/ 	.short	0x0008
        /*0054*/ 	.byte	0x00, 0xf5, 0x21, 0x00


	//----- nvinfo : EIATTR_KPARAM_INFO
	.align		4
.L_45:
        /*0058*/ 	.byte	0x04, 0x17
        /*005a*/ 	.short	(.L_47 - .L_46)
.L_46:
        /*005c*/ 	.word	0x00000000
        /*0060*/ 	.short	0x0000
        /*0062*/ 	.short	0x0000
        /*0064*/ 	.byte	0x00, 0xf5, 0x21, 0x00


	//----- nvinfo : EIATTR_SPARSE_MMA_MASK
	.align		4
.L_47:
        /*0068*/ 	.byte	0x03, 0x50
        /*006a*/ 	.short	0x0000


	//----- nvinfo : EIATTR_MAXREG_COUNT
	.align		4
        /*006c*/ 	.byte	0x03, 0x1b
        /*006e*/ 	.short	0x00ff


	//----- nvinfo : EIATTR_NUM_BARRIERS
	.align		4
        /*0070*/ 	.byte	0x02, 0x4c
        /*0072*/ 	.byte	0x01
	.zero		1


	//----- nvinfo : EIATTR_MERCURY_ISA_VERSION
	.align		4
        /*0074*/ 	.byte	0x03, 0x5f
        /*0076*/ 	.short	0x0101


	//----- nvinfo : EIATTR_VRC_CTA_INIT_COUNT
	.align		4
        /*0078*/ 	.byte	0x02, 0x4a
	.zero		1
	.zero		1


	//----- nvinfo : EIATTR_EXIT_INSTR_OFFSETS
	.align		4
        /*007c*/ 	.byte	0x04, 0x1c
        /*007e*/ 	.short	(.L_49 - .L_48)


	//   ....[0]....
.L_48:
        /*0080*/ 	.word	0x000020a0


	//   ....[1]....
        /*0084*/ 	.word	0x000021a0


	//----- nvinfo : EIATTR_CRS_STACK_SIZE
	.align		4
.L_49:
        /*0088*/ 	.byte	0x04, 0x1e
        /*008a*/ 	.short	(.L_51 - .L_50)
.L_50:
        /*008c*/ 	.word	0x00000000


	//----- nvinfo : EIATTR_CBANK_PARAM_SIZE
	.align		4
.L_51:
        /*0090*/ 	.byte	0x03, 0x19
        /*0092*/ 	.short	0x002c


	//----- nvinfo : EIATTR_PARAM_CBANK
	.align		4
        /*0094*/ 	.byte	0x04, 0x0a
        /*0096*/ 	.short	(.L_53 - .L_52)
	.align		4
.L_52:
        /*0098*/ 	.word	index@(.nv.constant0._Z12accelerationPdS_S_S_S_i)
        /*009c*/ 	.short	0x0380
        /*009e*/ 	.short	0x002c


	//----- nvinfo : EIATTR_SW_WAR
	.align		4
.L_53:
        /*00a0*/ 	.byte	0x04, 0x36
        /*00a2*/ 	.short	(.L_55 - .L_54)
.L_54:
        /*00a4*/ 	.word	0x00000008
.L_55:


//--------------------- .nv.callgraph             --------------------------
	.section	.nv.callgraph,"",@"SHT_CUDA_CALLGRAPH"
	.align	4
	.sectionentsize	8
	.align		4
        /*0000*/ 	.word	0x00000000
	.align		4
        /*0004*/ 	.word	0xffffffff
	.align		4
        /*0008*/ 	.word	0x00000000
	.align		4
        /*000c*/ 	.word	0xfffffffe
	.align		4
        /*0010*/ 	.word	0x00000000
	.align		4
        /*0014*/ 	.word	0xfffffffd
	.align		4
        /*0018*/ 	.word	0x00000000
	.align		4
        /*001c*/ 	.word	0xfffffffc


//--------------------- .text._Z6RKstepPdS_dS_i   --------------------------
	.section	.text._Z6RKstepPdS_dS_i,"ax",@progbits
	.align	128
        .global         _Z6RKstepPdS_dS_i
        .type           _Z6RKstepPdS_dS_i,@function
        .size           _Z6RKstepPdS_dS_i,(.L_x_51 - _Z6RKstepPdS_dS_i)
        .other          _Z6RKstepPdS_dS_i,@"STO_CUDA_ENTRY STV_DEFAULT"
_Z6RKstepPdS_dS_i:
.text._Z6RKstepPdS_dS_i:
[----:B------:R-:W-:Y:S01]  /*0000*/  LDC R1, c[0x0][0x37c] ;  /* 0x0000df00ff017b82 */ /* 0x000fe20000000800 */
[----:B------:R-:W0:Y:S01]  /*0010*/  S2R R0, SR_TID.X ;  /* 0x0000000000007919 */ /* 0x000e220000002100 */
[----:B------:R-:W0:Y:S01]  /*0020*/  LDCU UR4, c[0x0][0x360] ;  /* 0x00006c00ff0477ac */ /* 0x000e220008000800 */
[----:B------:R-:W0:Y:S01]  /*0030*/  S2R R3, SR_CTAID.X ;  /* 0x0000000000037919 */ /* 0x000e220000002500 */
[----:B------:R-:W1:Y:S01]  /*0040*/  LDCU UR5, c[0x0][0x3a0] ;  /* 0x00007400ff0577ac */ /* 0x000e620008000800 */
[----:B0-----:R-:W-:-:S05]  /*0050*/  IMAD R0, R3, UR4, R0 ;  /* 0x0000000403007c24 */ /* 0x001fca000f8e0200 */
[----:B-1----:R-:W-:-:S13]  /*0060*/  ISETP.GE.AND P0, PT, R0, UR5, PT ;  /* 0x0000000500007c0c */ /* 0x002fda000bf06270 */
[----:B------:R-:W-:Y:S05]  /*0070*/  @P0 EXIT ;  /* 0x000000000000094d */ /* 0x000fea0003800000 */
[----:B------:R-:W0:Y:S01]  /*0080*/  LDC.64 R2, c[0x0][0x380] ;  /* 0x0000e000ff027b82 */ /* 0x000e220000000a00 */
[----:B------:R-:W1:Y:S01]  /*0090*/  LDCU.64 UR4, c[0x0][0x358] ;  /* 0x00006b00ff0477ac */ /* 0x000e620008000a00 */
[----:B------:R-:W-:-:S06]  /*00a0*/  LEA R13, R0, R0, 0x1 ;  /* 0x00000000000d7211 */ /* 0x000fcc00078e08ff */
[----:B------:R-:W2:Y:S08]  /*00b0*/  LDC.64 R6, c[0x0][0x388] ;  /* 0x0000e200ff067b82 */ /* 0x000eb00000000a00 */
[----:B------:R-:W3:Y:S01]  /*00c0*/  LDC.64 R16, c[0x0][0x390] ;  /* 0x0000e400ff107b82 */ /* 0x000ee20000000a00 */
[----:B0-----:R-:W-:-:S07]  /*00d0*/  IMAD.WIDE R2, R13, 0x8, R2 ;  /* 0x000000080d027825 */ /* 0x001fce00078e0202 */
[----:B------:R-:W0:Y:S01]  /*00e0*/  LDC.64 R10, c[0x0][0x398] ;  /* 0x0000e600ff0a7b82 */ /* 0x000e220000000a00 */
[----:B-1----:R-:W3:Y:S01]  /*00f0*/  LDG.E.64 R4, desc[UR4][R2.64] ;  /* 0x0000000402047981 */ /* 0x002ee2000c1e1b00 */
[----:B--2---:R-:W-:-:S05]  /*0100*/  IMAD.WIDE R6, R13, 0x8, R6 ;  /* 0x000000080d067825 */ /* 0x004fca00078e0206 */
[----:B------:R-:W3:Y:S02]  /*0110*/  LDG.E.64 R8, desc[UR4][R6.64] ;  /* 0x0000000406087981 */ /* 0x000ee4000c1e1b00 */
[----:B---3--:R-:W-:Y:S01]  /*0120*/  DFMA R4, R8, R16, R4 ;  /* 0x000000100804722b */ /* 0x008fe20000000004 */
[----:B0-----:R-:W-:-:S06]  /*0130*/  IMAD.WIDE R8, R13, 0x8, R10 ;  /* 0x000000080d087825 */ /* 0x001fcc00078e020a */
[----:B------:R-:W-:Y:S04]  /*0140*/  STG.E.64 desc[UR4][R8.64], R4 ;  /* 0x0000000408007986 */ /* 0x000fe8000c101b04 */
[----:B------:R-:W2:Y:S04]  /*0150*/  LDG.E.64 R10, desc[UR4][R2.64+0x8] ;  /* 0x00000804020a7981 */ /* 0x000ea8000c1e1b00 */
[----:B------:R-:W2:Y:S02]  /*0160*/  LDG.E.64 R12, desc[UR4][R6.64+0x8] ;  /* 0x00000804060c7981 */ /* 0x000ea4000c1e1b00 */
[----:B--2---:R-:W-:-:S07]  /*0170*/  DFMA R10, R12, R16, R10 ;  /* 0x000000100c0a722b */ /* 0x004fce000000000a */
[----:B------:R-:W-:Y:S04]  /*0180*/  STG.E.64 desc[UR4][R8.64+0x8], R10 ;  /* 0x0000080a08007986 */ /* 0x000fe8000c101b04 */
[----:B------:R-:W2:Y:S04]  /*0190*/  LDG.E.64 R12, desc[UR4][R2.64+0x10] ;  /* 0x00001004020c7981 */ /* 0x000ea8000c1e1b00 */
[----:B------:R-:W2:Y:S02]  /*01a0*/  LDG.E.64 R14, desc[UR4][R6.64+0x10] ;  /* 0x00001004060e7981 */ /* 0x000ea4000c1e1b00 */
[----:B--2---:R-:W-:-:S07]  /*01b0*/  DFMA R12, R14, R16, R12 ;  /* 0x000000100e0c722b */ /* 0x004fce000000000c */
[----:B------:R-:W-:Y:S01]  /*01c0*/  STG.E.64 desc[UR4][R8.64+0x10], R12 ;  /* 0x0000100c08007986 */ /* 0x000fe2000c101b04 */
[----:B------:R-:W-:Y:S05]  /*01d0*/  EXIT ;  /* 0x000000000000794d */ /* 0x000fea0003800000 */
.L_x_0:
[----:B------:R-:W-:-:S00]  /*01e0*/  BRA `(.L_x_0) ;  /* 0xfffffffc00fc7947 */ /* 0x000fc0000383ffff */
[----:B------:R-:W-:-:S00]  /*01f0*/  NOP ;  /* 0x0000000000007918 */ /* 0x000fc00000000000 */
        /* <DEDUP_REMOVED lines=8> */
.L_x_51:


//--------------------- .text._Z12accelerationPdS_S_S_S_i --------------------------
	.section	.text._Z12accelerationPdS_S_S_S_i,"ax",@progbits
	.align	128
        .global         _Z12accelerationPdS_S_S_S_i
        .type           _Z12accelerationPdS_S_S_S_i,@function
        .size           _Z12accelerationPdS_S_S_S_i,(.L_x_50 - _Z12accelerationPdS_S_S_S_i)
        .other          _Z12accelerationPdS_S_S_S_i,@"STO_CUDA_ENTRY STV_DEFAULT"
_Z12accelerationPdS_S_S_S_i:
.text._Z12accelerationPdS_S_S_S_i:
[----:B------:R-:W-:Y:S01]  /*0000*/  LDC R1, c[0x0][0x37c] ;  /* 0x0000df00ff017b82 */ /* 0x000fe20000000800 */
[----:B------:R-:W0:Y:S01]  /*0010*/  S2R R5, SR_TID.X ;  /* 0x0000000000057919 */ /* 0x000e220000002100 */
[----:B------:R-:W1:Y:S01]  /*0020*/  LDCU UR10, c[0x0][0x3a8] ;  /* 0x00007500ff0a77ac */ /* 0x000e620008000800 */
[----:B------:R-:W-:Y:S02]  /*0030*/  HFMA2 R19, -RZ, RZ, -0.0 , 0 ;  /* 0x80000000ff137431 */ /* 0x000fe400000001ff */
[----:B------:R-:W-:Y:S01]  /*0040*/  IMAD.MOV.U32 R16, RZ, RZ, 0x0 ;  /* 0x00000000ff107424 */ /* 0x000fe200078e00ff */
[----:B------:R-:W0:Y:S01]  /*0050*/  S2R R4, SR_CTAID.X ;  /* 0x0000000000047919 */ /* 0x000e220000002500 */
[----:B------:R-:W0:Y:S01]  /*0060*/  LDCU UR4, c[0x0][0x360] ;  /* 0x00006c00ff0477ac */ /* 0x000e220008000800 */
[----:B------:R-:W-:Y:S02]  /*0070*/  IMAD.MOV.U32 R17, RZ, RZ, -0x80000000 ;  /* 0x80000000ff117424 */ /* 0x000fe400078e00ff */
[----:B------:R-:W-:Y:S01]  /*0080*/  IMAD.MOV.U32 R18, RZ, RZ, 0x0 ;  /* 0x00000000ff127424 */ /* 0x000fe200078e00ff */
[----:B------:R-:W2:Y:S01]  /*0090*/  LDCU.64 UR12, c[0x0][0x358] ;  /* 0x00006b00ff0c77ac */ /* 0x000ea20008000a00 */
[----:B------:R-:W-:-:S02]  /*00a0*/  IMAD.MOV.U32 R24, RZ, RZ, 0x0 ;  /* 0x00000000ff187424 */ /* 0x000fc400078e00ff */
[----:B------:R-:W-:Y:S01]  /*00b0*/  IMAD.MOV.U32 R25, RZ, RZ, -0x80000000 ;  /* 0x80000000ff197424 */ /* 0x000fe200078e00ff */
[----:B-1----:R-:W-:Y:S01]  /*00c0*/  UISETP.GE.AND UP0, UPT, UR10, 0x1, UPT ;  /* 0x000000010a00788c */ /* 0x002fe2000bf06270 */
[----:B0-----:R-:W-:-:S04]  /*00d0*/  IMAD R4, R4, UR4, R5 ;  /* 0x0000000404047c24 */ /* 0x001fc8000f8e0205 */
[----:B------:R-:W-:-:S04]  /*00e0*/  IMAD R3, R4, 0x3, RZ ;  /* 0x0000000304037824 */ /* 0x000fc800078e02ff */
[----:B--2---:R-:W-:Y:S05]  /*00f0*/  BRA.U !UP0, `(.L_x_1) ;  /* 0x0000001d08e07547 */ /* 0x004fea000b800000 */
[----:B------:R-:W0:Y:S02]  /*0100*/  LDC.64 R6, c[0x0][0x388] ;  /* 0x0000e200ff067b82 */ /* 0x000e240000000a00 */
[----:B0-----:R-:W-:-:S05]  /*0110*/  IMAD.WIDE R6, R3, 0x8, R6 ;  /* 0x0000000803067825 */ /* 0x001fca00078e0206 */
[----:B------:R0:W5:Y:S04]  /*0120*/  LDG.E.64 R10, desc[UR12][R6.64] ;  /* 0x0000000c060a7981 */ /* 0x000168000c1e1b00 */
[----:B------:R0:W5:Y:S04]  /*0130*/  LDG.E.64 R12, desc[UR12][R6.64+0x8] ;  /* 0x0000080c060c7981 */ /* 0x000168000c1e1b00 */
[----:B------:R0:W5:Y:S01]  /*0140*/  LDG.E.64 R14, desc[UR12][R6.64+0x10] ;  /* 0x0000100c060e7981 */ /* 0x000162000c1e1b00 */
[----:B------:R-:W-:Y:S02]  /*0150*/  CS2R R24, SRZ ;  /* 0x0000000000187805 */ /* 0x000fe4000001ff00 */
[----:B------:R-:W-:-:S02]  /*0160*/  CS2R R18, SRZ ;  /* 0x0000000000127805 */ /* 0x000fc4000001ff00 */
[----:B------:R-:W-:Y:S01]  /*0170*/  CS2R R16, SRZ ;  /* 0x0000000000107805 */ /* 0x000fe2000001ff00 */
[----:B------:R-:W1:Y:S01]  /*0180*/  LDCU UR15, c[0x0][0x3a8] ;  /* 0x00007500ff0f77ac */ /* 0x000e620008000800 */
[----:B------:R-:W-:Y:S01]  /*0190*/  ULOP3.LUT UR10, UR10, 0x3, URZ, 0xc0, !UPT ;  /* 0x000000030a0a7892 */ /* 0x000fe2000f8ec0ff */
[----:B------:R-:W-:Y:S01]  /*01a0*/  UMOV UR4, URZ ;  /* 0x000000ff00047c82 */ /* 0x000fe20008000000 */
[----:B------:R-:W-:-:S10]  /*01b0*/  UMOV UR5, URZ ;  /* 0x000000ff00057c82 */ /* 0x000fd40008000000 */
.L_x_41:
[----:B0-----:R-:W0:Y:S01]  /*01c0*/  LDC.64 R6, c[0x0][0x380] ;  /* 0x0000e000ff067b82 */ /* 0x001e220000000a00 */
[----:B------:R-:W-:-:S07]  /*01d0*/  VIADD R21, R5, UR5 ;  /* 0x0000000505157c36 */ /* 0x000fce0008000000 */
[----:B------:R-:W2:Y:S01]  /*01e0*/  LDC.64 R8, c[0x0][0x388] ;  /* 0x0000e200ff087b82 */ /* 0x000ea20000000a00 */
[C---:B------:R-:W-:Y:S01]  /*01f0*/  IMAD R23, R21.reuse, 0x3, RZ ;  /* 0x0000000315177824 */ /* 0x040fe200078e02ff */
[----:B------:R-:W3:Y:S01]  /*0200*/  S2R R29, SR_CgaCtaId ;  /* 0x00000000001d7919 */ /* 0x000ee20000008800 */
[----:B------:R-:W-:Y:S01]  /*0210*/  MOV R0, 0x400 ;  /* 0x0000040000007802 */ /* 0x000fe20000000f00 */
[----:B------:R-:W4:Y:S01]  /*0220*/  LDCU UR6, c[0x0][0x3a8] ;  /* 0x00007500ff0677ac */ /* 0x000f220008000800 */
[----:B0-----:R-:W-:-:S06]  /*0230*/  IMAD.WIDE.U32 R6, R21, 0x8, R6 ;  /* 0x0000000815067825 */ /* 0x001fcc00078e0006 */
[----:B------:R-:W4:Y:S01]  /*0240*/  LDG.E.64 R6, desc[UR12][R6.64] ;  /* 0x0000000c06067981 */ /* 0x000f22000c1e1b00 */
[----:B--2---:R-:W-:-:S05]  /*0250*/  IMAD.WIDE.U32 R8, R23, 0x8, R8 ;  /* 0x0000000817087825 */ /* 0x004fca00078e0008 */
[----:B------:R-:W2:Y:S04]  /*0260*/  LDG.E.64 R20, desc[UR12][R8.64] ;  /* 0x0000000c08147981 */ /* 0x000ea8000c1e1b00 */
[----:B------:R-:W2:Y:S04]  /*0270*/  LDG.E.64 R22, desc[UR12][R8.64+0x8] ;  /* 0x0000080c08167981 */ /* 0x000ea8000c1e1b00 */
[----:B------:R-:W2:Y:S01]  /*0280*/  LDG.E.64 R26, desc[UR12][R8.64+0x10] ;  /* 0x0000100c081a7981 */ /* 0x000ea2000c1e1b00 */
[----:B------:R-:W-:Y:S02]  /*0290*/  IADD3 R2, PT, PT, R0, 0x400, RZ ;  /* 0x0000040000027810 */ /* 0x000fe40007ffe0ff */
[----:B---3--:R-:W-:-:S02]  /*02a0*/  LEA R0, R29, R0, 0x18 ;  /* 0x000000001d007211 */ /* 0x008fc400078ec0ff */
[----:B------:R-:W-:-:S03]  /*02b0*/  LEA R2, R29, R2, 0x18 ;  /* 0x000000021d027211 */ /* 0x000fc600078ec0ff */
[C---:B------:R-:W-:Y:S02]  /*02c0*/  IMAD R29, R5.reuse, 0x8, R0 ;  /* 0x00000008051d7824 */ /* 0x040fe400078e0200 */
[----:B------:R-:W-:Y:S01]  /*02d0*/  IMAD R31, R5, 0x18, R2 ;  /* 0x00000018051f7824 */ /* 0x000fe200078e0202 */
[----:B----4-:R-:W-:Y:S02]  /*02e0*/  UISETP.GE.AND UP1, UPT, UR5, UR6, UPT ;  /* 0x000000060500728c */ /* 0x010fe4000bf26270 */
[----:B------:R-:W-:-:S04]  /*02f0*/  UIADD3 UR5, UPT, UPT, UR5, 0x80, URZ ;  /* 0x0000008005057890 */ /* 0x000fc8000fffe0ff */
[----:B------:R-:W-:Y:S01]  /*0300*/  UISETP.GE.AND UP0, UPT, UR5, UR6, UPT ;  /* 0x000000060500728c */ /* 0x000fe2000bf06270 */
[----:B------:R0:W-:Y:S04]  /*0310*/  STS.64 [R29], R6 ;  /* 0x000000061d007388 */ /* 0x0001e80000000a00 */
[----:B--2---:R0:W-:Y:S04]  /*0320*/  STS.64 [R31], R20 ;  /* 0x000000141f007388 */ /* 0x0041e80000000a00 */
[----:B------:R0:W-:Y:S04]  /*0330*/  STS.64 [R31+0x8], R22 ;  /* 0x000008161f007388 */ /* 0x0001e80000000a00 */
[----:B------:R0:W-:Y:S01]  /*0340*/  STS.64 [R31+0x10], R26 ;  /* 0x0000101a1f007388 */ /* 0x0001e20000000a00 */
[----:B------:R-:W-:Y:S06]  /*0350*/  BAR.SYNC.DEFER_BLOCKING 0x0 ;  /* 0x0000000000007b1d */ /* 0x000fec0000010000 */
[----:B------:R-:W-:Y:S05]  /*0360*/  BRA.U UP1, `(.L_x_2) ;  /* 0x0000001d01247547 */ /* 0x000fea000b800000 */
[----:B------:R-:W-:-:S04]  /*0370*/  ULEA UR6, UR4, -UR6, 0x7 ;  /* 0x8000000604067291 */ /* 0x000fc8000f8e38ff */
[----:B------:R-:W-:-:S03]  /*0380*/  UISETP.GT.U32.AND UP1, UPT, UR6, -0x4, UPT ;  /* 0xfffffffc0600788c */ /* 0x000fc6000bf24070 */
[----:B------:R-:W-:-:S06]  /*0390*/  UMOV UR6, URZ ;  /* 0x000000ff00067c82 */ /* 0x000fcc0008000000 */
[----:B------:R-:W-:Y:S05]  /*03a0*/  BRA.U UP1, `(.L_x_3) ;  /* 0x0000000d01ec7547 */ /* 0x000fea000b800000 */
[----:B-1----:R-:W-:Y:S01]  /*03b0*/  ULOP3.LUT UR6, UR15, 0xfffffffc, URZ, 0xc0, !UPT ;  /* 0xfffffffc0f067892 */ /* 0x002fe2000f8ec0ff */
[----:B------:R-:W-:Y:S02]  /*03c0*/  VIADD R2, R2, 0x30 ;  /* 0x0000003002027836 */ /* 0x000fe40000000000 */
[----:B------:R-:W-:Y:S01]  /*03d0*/  VIADD R0, R0, 0x10 ;  /* 0x0000001000007836 */ /* 0x000fe20000000000 */
[----:B------:R-:W-:-:S12]  /*03e0*/  UIADD3 UR7, UPT, UPT, -UR6, URZ, URZ ;  /* 0x000000ff06077290 */ /* 0x000fd8000fffe1ff */
.L_x_24:
[----:B0-----:R-:W0:Y:S01]  /*03f0*/  LDS.128 R20, [R2+-0x30] ;  /* 0xffffd00002147984 */ /* 0x001e220000000c00 */
[----:B------:R-:W-:Y:S01]  /*0400*/  ULOP3.LUT UR6, UR15, 0xfffffffc, URZ, 0xc0, !UPT ;  /* 0xfffffffc0f067892 */ /* 0x000fe2000f8ec0ff */
[----:B------:R-:W-:Y:S02]  /*0410*/  BSSY.RECONVERGENT B0, `(.L_x_4) ;  /* 0x0000016000007945 */ /* 0x000fe40003800200 */
[----:B------:R-:W1:Y:S01]  /*0420*/  LDS.64 R30, [R2+-0x20] ;  /* 0xffffe000021e7984 */ /* 0x000e620000000a00 */
[----:B0----5:R-:W-:Y:S02]  /*0430*/  DADD R26, R12, -R22 ;  /* 0x000000000c1a7229 */ /* 0x021fe40000000816 */
[----:B------:R-:W-:Y:S02]  /*0440*/  DADD R32, R10, -R20 ;  /* 0x000000000a207229 */ /* 0x000fe40000000814 */
[----:B-1----:R-:W-:Y:S01]  /*0450*/  DADD R30, R14, -R30 ;  /* 0x000000000e1e7229 */ /* 0x002fe2000000081e */
[----:B------:R0:W1:Y:S03]  /*0460*/  LDS.64 R20, [R0+-0x10] ;  /* 0xfffff00000147984 */ /* 0x0000660000000a00 */
[----:B------:R-:W-:-:S08]  /*0470*/  DMUL R6, R26, R26 ;  /* 0x0000001a1a067228 */ /* 0x000fd00000000000 */
[----:B------:R-:W-:-:S08]  /*0480*/  DFMA R6, R32, R32, R6 ;  /* 0x000000202006722b */ /* 0x000fd00000000006 */
[----:B------:R-:W-:-:S06]  /*0490*/  DFMA R22, R30, R30, R6 ;  /* 0x0000001e1e16722b */ /* 0x000fcc0000000006 */
[----:B------:R-:W2:Y:S02]  /*04a0*/  F2F.F32.F64 R7, R22 ;  /* 0x0000001600077310 */ /* 0x000ea40000301000 */
[----:B--2---:R-:W-:-:S06]  /*04b0*/  IADD3 R6, PT, PT, R7, -0xd000000, RZ ;  /* 0xf300000007067810 */ /* 0x004fcc0007ffe0ff */
[----:B------:R0:W2:Y:S01]  /*04c0*/  MUFU.RSQ R28, R7 ;  /* 0x00000007001c7308 */ /* 0x0000a20000001400 */
[----:B------:R-:W-:-:S13]  /*04d0*/  ISETP.GT.U32.AND P0, PT, R6, 0x727fffff, PT ;  /* 0x727fffff0600780c */ /* 0x000fda0003f04070 */
[----:B01----:R-:W-:Y:S05]  /*04e0*/  @!P0 BRA `(.L_x_5) ;  /* 0x0000000000108947 */ /* 0x003fea0003800000 */
[----:B------:R-:W-:Y:S01]  /*04f0*/  IMAD.MOV.U32 R6, RZ, RZ, R7 ;  /* 0x000000ffff067224 */ /* 0x000fe200078e0007 */
[----:B------:R-:W-:-:S07]  /*0500*/  MOV R7, 0x520 ;  /* 0x0000052000077802 */ /* 0x000fce0000000f00 */
[----:B--2---:R-:W-:Y:S05]  /*0510*/  CALL.REL.NOINC `($__internal_1_$__cuda_sm20_sqrt_rn_f32_slowpath) ;  /* 0x0000002000bc7944 */ /* 0x004fea0003c00000 */
[----:B------:R-:W-:Y:S05]  /*0520*/  BRA `(.L_x_6) ;  /* 0x0000000000107947 */ /* 0x000fea0003800000 */
.L_x_5:
[----:B--2---:R-:W-:Y:S01]  /*0530*/  FMUL.FTZ R8, R7, R28 ;  /* 0x0000001c07087220 */ /* 0x004fe20000410000 */
[----:B------:R-:W-:-:S03]  /*0540*/  FMUL.FTZ R6, R28, 0.5 ;  /* 0x3f0000001c067820 */ /* 0x000fc60000410000 */
[----:B------:R-:W-:-:S04]  /*0550*/  FFMA R7, -R8, R8, R7 ;  /* 0x0000000808077223 */ /* 0x000fc80000000107 */
[----:B------:R-:W-:-:S07]  /*0560*/  FFMA R8, R7, R6, R8 ;  /* 0x0000000607087223 */ /* 0x000fce0000000008 */
.L_x_6:
[----:B------:R-:W-:Y:S05]  /*0570*/  BSYNC.RECONVERGENT B0 ;  /* 0x0000000000007941 */ /* 0x000fea0003800200 */
.L_x_4:
[----:B------:R-:W0:Y:S01]  /*0580*/  F2F.F64.F32 R6, R8 ;  /* 0x0000000800067310 */ /* 0x000e220000201800 */
[----:B------:R-:W-:Y:S01]  /*0590*/  UMOV UR8, 0xa0b5ed8d ;  /* 0xa0b5ed8d00087882 */ /* 0x000fe20000000000 */
[----:B------:R-:W-:Y:S01]  /*05a0*/  UMOV UR9, 0x3eb0c6f7 ;  /* 0x3eb0c6f700097882 */ /* 0x000fe20000000000 */
[----:B------:R-:W-:Y:S01]  /*05b0*/  BSSY.RECONVERGENT B0, `(.L_x_7) ;  /* 0x000001d000007945 */ /* 0x000fe20003800200 */
[----:B------:R-:W-:Y:S01]  /*05c0*/  UMOV UR11, UR9 ;  /* 0x00000009000b7c82 */ /* 0x000fe20008000000 */
[----:B0-----:R-:W-:Y:S01]  /*05d0*/  DMUL R6, R22, R6 ;  /* 0x0000000616067228 */ /* 0x001fe20000000000 */
[----:B------:R-:W-:-:S07]  /*05e0*/  IMAD.U32 R22, RZ, RZ, UR11 ;  /* 0x0000000bff167e24 */ /* 0x000fce000f8e00ff */
[----:B------:R-:W-:Y:S02]  /*05f0*/  DSETP.MAX.AND P0, P1, R6, UR8, PT ;  /* 0x0000000806007e2a */ /* 0x000fe4000b90f000 */
[----:B------:R-:W-:-:S04]  /*0600*/  IMAD.MOV.U32 R9, RZ, RZ, R7 ;  /* 0x000000ffff097224 */ /* 0x000fc800078e0007 */
[----:B------:R-:W-:Y:S01]  /*0610*/  SEL R34, R6, UR8, P0 ;  /* 0x0000000806227c07 */ /* 0x000fe20008000000 */
[----:B------:R-:W-:Y:S01]  /*0620*/  HFMA2 R6, -RZ, RZ, 0, 5.9604644775390625e-08 ;  /* 0x00000001ff067431 */ /* 0x000fe200000001ff */
[----:B------:R-:W-:-:S06]  /*0630*/  FSEL R35, R9, UR11, P0 ;  /* 0x0000000b09237c08 */ /* 0x000fcc0008000000 */
[----:B------:R-:W-:Y:S02]  /*0640*/  @P1 LOP3.LUT R35, R22, 0x80000, RZ, 0xfc, !PT ;  /* 0x0008000016231812 */ /* 0x000fe400078efcff */
[----:B------:R-:W-:Y:S02]  /*0650*/  FSETP.GEU.AND P1, PT, |R21|, 6.5827683646048100446e-37, PT ;  /* 0x036000001500780b */ /* 0x000fe40003f2e200 */
[----:B------:R-:W0:Y:S02]  /*0660*/  MUFU.RCP64H R7, R35 ;  /* 0x0000002300077308 */ /* 0x000e240000001800 */
[----:B0-----:R-:W-:-:S08]  /*0670*/  DFMA R8, -R34, R6, 1 ;  /* 0x3ff000002208742b */ /* 0x001fd00000000106 */
[----:B------:R-:W-:-:S08]  /*0680*/  DFMA R8, R8, R8, R8 ;  /* 0x000000080808722b */ /* 0x000fd00000000008 */
[----:B------:R-:W-:-:S08]  /*0690*/  DFMA R8, R6, R8, R6 ;  /* 0x000000080608722b */ /* 0x000fd00000000006 */
[----:B------:R-:W-:-:S08]  /*06a0*/  DFMA R6, -R34, R8, 1 ;  /* 0x3ff000002206742b */ /* 0x000fd00000000108 */
[----:B------:R-:W-:-:S08]  /*06b0*/  DFMA R6, R8, R6, R8 ;  /* 0x000000060806722b */ /* 0x000fd00000000008 */
[----:B------:R-:W-:-:S08]  /*06c0*/  DMUL R8, R20, R6 ;  /* 0x0000000614087228 */ /* 0x000fd00000000000 */
[----:B------:R-:W-:-:S08]  /*06d0*/  DFMA R22, -R34, R8, R20 ;  /* 0x000000082216722b */ /* 0x000fd00000000114 */
[----:B------:R-:W-:-:S10]  /*06e0*/  DFMA R8, R6, R22, R8 ;  /* 0x000000160608722b */ /* 0x000fd40000000008 */
[----:B------:R-:W-:-:S05]  /*06f0*/  FFMA R6, RZ, R35, R9 ;  /* 0x00000023ff067223 */ /* 0x000fca0000000009 */
[----:B------:R-:W-:-:S13]  /*0700*/  FSETP.GT.AND P0, PT, |R6|, 1.469367938527859385e-39, PT ;  /* 0x001000000600780b */ /* 0x000fda0003f04200 */
[----:B------:R-:W-:Y:S05]  /*0710*/  @P0 BRA P1, `(.L_x_8) ;  /* 0x0000000000180947 */ /* 0x000fea0000800000 */
[----:B------:R-:W-:Y:S01]  /*0720*/  IMAD.MOV.U32 R7, RZ, RZ, R20 ;  /* 0x000000ffff077224 */ /* 0x000fe200078e0014 */
[----:B------:R-:W-:Y:S01]  /*0730*/  MOV R6, 0x770 ;  /* 0x0000077000067802 */ /* 0x000fe20000000f00 */
[----:B------:R-:W-:Y:S02]  /*0740*/  IMAD.MOV.U32 R9, RZ, RZ, R21 ;  /* 0x000000ffff097224 */ /* 0x000fe400078e0015 */
[----:B------:R-:W-:-:S07]  /*0750*/  IMAD.MOV.U32 R8, RZ, RZ, R35 ;  /* 0x000000ffff087224 */ /* 0x000fce00078e0023 */
[----:B------:R-:W-:Y:S05]  /*0760*/  CALL.REL.NOINC `($__internal_0_$__cuda_sm20_div_rn_f64_full) ;  /* 0x0000001800907944 */ /* 0x000fea0003c00000 */
[----:B------:R-:W-:-:S07]  /*0770*/  MOV R9, R7 ;  /* 0x0000000700097202 */ /* 0x000fce0000000f00 */
.L_x_8:
[----:B------:R-:W-:Y:S05]  /*0780*/  BSYNC.RECONVERGENT B0 ;  /* 0x0000000000007941 */ /* 0x000fea0003800200 */
.L_x_7:
[----:B------:R-:W-:Y:S06]  /*0790*/  BAR.SYNC.DEFER_BLOCKING 0x0 ;  /* 0x0000000000007b1d */ /* 0x000fec0000010000 */
[----:B------:R-:W-:Y:S01]  /*07a0*/  BSSY.RECONVERGENT B0, `(.L_x_9) ;  /* 0x0000019000007945 */ /* 0x000fe20003800200 */
[-C--:B------:R-:W-:Y:S02]  /*07b0*/  DFMA R32, R32, R8.reuse, R16 ;  /* 0x000000082020722b */ /* 0x080fe40000000010 */
[-C--:B------:R-:W-:Y:S02]  /*07c0*/  DFMA R26, R26, R8.reuse, R18 ;  /* 0x000000081a1a722b */ /* 0x080fe40000000012 */
[----:B------:R-:W-:Y:S01]  /*07d0*/  DFMA R30, R30, R8, R24 ;  /* 0x000000081e1e722b */ /* 0x000fe20000000018 */
[----:B------:R-:W0:Y:S04]  /*07e0*/  LDS.128 R20, [R2+-0x10] ;  /* 0xfffff00002147984 */ /* 0x000e280000000c00 */
[----:B------:R-:W1:Y:S04]  /*07f0*/  LDS.64 R28, [R2+-0x18] ;  /* 0xffffe800021c7984 */ /* 0x000e680000000a00 */
[----:B------:R2:W3:Y:S01]  /*0800*/  LDS.64 R36, [R0+-0x8] ;  /* 0xfffff80000247984 */ /* 0x0004e20000000a00 */
[----:B0-----:R-:W-:-:S02]  /*0810*/  DADD R20, R12, -R20 ;  /* 0x000000000c147229 */ /* 0x001fc40000000814 */
[----:B------:R-:W-:Y:S02]  /*0820*/  DADD R22, R14, -R22 ;  /* 0x000000000e167229 */ /* 0x000fe40000000816 */
[----:B-1----:R-:W-:-:S04]  /*0830*/  DADD R28, R10, -R28 ;  /* 0x000000000a1c7229 */ /* 0x002fc8000000081c */
[----:B------:R-:W-:-:S08]  /*0840*/  DMUL R6, R20, R20 ;  /* 0x0000001414067228 */ /* 0x000fd00000000000 */
[----:B------:R-:W-:-:S08]  /*0850*/  DFMA R6, R28, R28, R6 ;  /* 0x0000001c1c06722b */ /* 0x000fd00000000006 */
[----:B------:R-:W-:-:S06]  /*0860*/  DFMA R38, R22, R22, R6 ;  /* 0x000000161626722b */ /* 0x000fcc0000000006 */
[----:B------:R-:W0:Y:S02]  /*0870*/  F2F.F32.F64 R6, R38 ;  /* 0x0000002600067310 */ /* 0x000e240000301000 */
[----:B0-----:R-:W-:-:S06]  /*0880*/  VIADD R7, R6, 0xf3000000 ;  /* 0xf300000006077836 */ /* 0x001fcc0000000000 */
[----:B------:R2:W0:Y:S01]  /*0890*/  MUFU.RSQ R35, R6 ;  /* 0x0000000600237308 */ /* 0x0004220000001400 */
[----:B------:R-:W-:-:S13]  /*08a0*/  ISETP.GT.U32.AND P0, PT, R7, 0x727fffff, PT ;  /* 0x727fffff0700780c */ /* 0x000fda0003f04070 */
[----:B--23--:R-:W-:Y:S05]  /*08b0*/  @!P0 BRA `(.L_x_10) ;  /* 0x00000000000c8947 */ /* 0x00cfea0003800000 */
[----:B------:R-:W-:-:S07]  /*08c0*/  MOV R7, 0x8e0 ;  /* 0x000008e000077802 */ /* 0x000fce0000000f00 */
[----:B0-----:R-:W-:Y:S05]  /*08d0*/  CALL.REL.NOINC `($__internal_1_$__cuda_sm20_sqrt_rn_f32_slowpath) ;  /* 0x0000001c00cc7944 */ /* 0x001fea0003c00000 */
[----:B------:R-:W-:Y:S05]  /*08e0*/  BRA `(.L_x_11) ;  /* 0x0000000000107947 */ /* 0x000fea0003800000 */
.L_x_10:
[----:B0-----:R-:W-:Y:S01]  /*08f0*/  FMUL.FTZ R7, R6, R35 ;  /* 0x0000002306077220 */ /* 0x001fe20000410000 */
[----:B------:R-:W-:-:S03]  /*0900*/  FMUL.FTZ R8, R35, 0.5 ;  /* 0x3f00000023087820 */ /* 0x000fc60000410000 */
[----:B------:R-:W-:-:S04]  /*0910*/  FFMA R6, -R7, R7, R6 ;  /* 0x0000000707067223 */ /* 0x000fc80000000106 */
[----:B------:R-:W-:-:S07]  /*0920*/  FFMA R8, R6, R8, R7 ;  /* 0x0000000806087223 */ /* 0x000fce0000000007 */
.L_x_11:
[----:B------:R-:W-:Y:S05]  /*0930*/  BSYNC.RECONVERGENT B0 ;  /* 0x0000000000007941 */ /* 0x000fea0003800200 */
.L_x_9:
[----:B------:R-:W0:Y:S01]  /*0940*/  F2F.F64.F32 R6, R8 ;  /* 0x0000000800067310 */ /* 0x000e220000201800 */
[----:B------:R-:W-:Y:S01]  /*0950*/  UMOV UR8, 0xa0b5ed8d ;  /* 0xa0b5ed8d00087882 */ /* 0x000fe20000000000 */
[----:B------:R-:W-:Y:S01]  /*0960*/  UMOV UR9, 0x3eb0c6f7 ;  /* 0x3eb0c6f700097882 */ /* 0x000fe20000000000 */
[----:B------:R-:W-:Y:S01]  /*0970*/  BSSY.RECONVERGENT B0, `(.L_x_12) ;  /* 0x000001d000007945 */ /* 0x000fe20003800200 */
[----:B------:R-:W-:Y:S02]  /*0980*/  UMOV UR11, UR9 ;  /* 0x00000009000b7c82 */ /* 0x000fe40008000000 */
[----:B------:R-:W-:Y:S01]  /*0990*/  IMAD.U32 R16, RZ, RZ, UR11 ;  /* 0x0000000bff107e24 */ /* 0x000fe2000f8e00ff */
[----:B0-----:R-:W-:-:S08]  /*09a0*/  DMUL R6, R38, R6 ;  /* 0x0000000626067228 */ /* 0x001fd00000000000 */
        /* <DEDUP_REMOVED lines=25> */
.L_x_13:
[----:B------:R-:W-:Y:S05]  /*0b40*/  BSYNC.RECONVERGENT B0 ;  /* 0x0000000000007941 */ /* 0x000fea0003800200 */
.L_x_12:
[----:B------:R-:W-:Y:S06]  /*0b50*/  BAR.SYNC.DEFER_BLOCKING 0x0 ;  /* 0x0000000000007b1d */ /* 0x000fec0000010000 */
[----:B------:R-:W-:Y:S01]  /*0b60*/  BSSY.RECONVERGENT B0, `(.L_x_14) ;  /* 0x0000019000007945 */ /* 0x000fe20003800200 */
[-C--:B------:R-:W-:Y:S02]  /*0b70*/  DFMA R32, R28, R8.reuse, R32 ;  /* 0x000000081c20722b */ /* 0x080fe40000000020 */
[-C--:B------:R-:W-:Y:S02]  /*0b80*/  DFMA R26, R20, R8.reuse, R26 ;  /* 0x00000008141a722b */ /* 0x080fe4000000001a */
[----:B------:R-:W-:Y:S01]  /*0b90*/  DFMA R30, R22, R8, R30 ;  /* 0x00000008161e722b */ /* 0x000fe2000000001e */
[----:B------:R-:W0:Y:S04]  /*0ba0*/  LDS.128 R16, [R2] ;  /* 0x0000000002107984 */ /* 0x000e280000000c00 */
[----:B------:R-:W1:Y:S04]  /*0bb0*/  LDS.64 R6, [R2+0x10] ;  /* 0x0000100002067984 */ /* 0x000e680000000a00 */
[----:B------:R2:W3:Y:S01]  /*0bc0*/  LDS.64 R36, [R0] ;  /* 0x0000000000247984 */ /* 0x0004e20000000a00 */
        /* <DEDUP_REMOVED lines=14> */
.L_x_15:
[----:B0-----:R-:W-:Y:S01]  /*0cb0*/  FMUL.FTZ R7, R6, R35 ;  /* 0x0000002306077220 */ /* 0x001fe20000410000 */
[----:B------:R-:W-:-:S03]  /*0cc0*/  FMUL.FTZ R8, R35, 0.5 ;  /* 0x3f00000023087820 */ /* 0x000fc60000410000 */
[----:B------:R-:W-:-:S04]  /*0cd0*/  FFMA R6, -R7, R7, R6 ;  /* 0x0000000707067223 */ /* 0x000fc80000000106 */
[----:B------:R-:W-:-:S07]  /*0ce0*/  FFMA R8, R6, R8, R7 ;  /* 0x0000000806087223 */ /* 0x000fce0000000007 */
.L_x_16:
[----:B------:R-:W-:Y:S05]  /*0cf0*/  BSYNC.RECONVERGENT B0 ;  /* 0x0000000000007941 */ /* 0x000fea0003800200 */
.L_x_14:
        /* <DEDUP_REMOVED lines=32> */
.L_x_18:
[----:B------:R-:W-:Y:S05]  /*0f00*/  BSYNC.RECONVERGENT B0 ;  /* 0x0000000000007941 */ /* 0x000fea0003800200 */
.L_x_17:
[----:B------:R-:W-:Y:S06]  /*0f10*/  BAR.SYNC.DEFER_BLOCKING 0x0 ;  /* 0x0000000000007b1d */ /* 0x000fec0000010000 */
[----:B------:R-:W-:Y:S01]  /*0f20*/  BSSY.RECONVERGENT B0, `(.L_x_19) ;  /* 0x0000019000007945 */ /* 0x000fe20003800200 */
[-C--:B------:R-:W-:Y:S02]  /*0f30*/  DFMA R32, R24, R8.reuse, R32 ;  /* 0x000000081820722b */ /* 0x080fe40000000020 */
[-C--:B------:R-:W-:Y:S02]  /*0f40*/  DFMA R18, R18, R8.reuse, R26 ;  /* 0x000000081212722b */ /* 0x080fe4000000001a */
[----:B------:R-:W-:Y:S01]  /*0f50*/  DFMA R30, R16, R8, R30 ;  /* 0x00000008101e722b */ /* 0x000fe2000000001e */
[----:B------:R-:W0:Y:S04]  /*0f60*/  LDS.128 R20, [R2+0x20] ;  /* 0x0000200002147984 */ /* 0x000e280000000c00 */
[----:B------:R-:W1:Y:S04]  /*0f70*/  LDS.64 R28, [R2+0x18] ;  /* 0x00001800021c7984 */ /* 0x000e680000000a00 */
[----:B------:R2:W3:Y:S01]  /*0f80*/  LDS.64 R36, [R0+0x8] ;  /* 0x0000080000247984 */ /* 0x0004e20000000a00 */
        /* <DEDUP_REMOVED lines=14> */
.L_x_20:
[----:B0-----:R-:W-:Y:S01]  /*1070*/  FMUL.FTZ R7, R6, R35 ;  /* 0x0000002306077220 */ /* 0x001fe20000410000 */
[----:B------:R-:W-:-:S03]  /*1080*/  FMUL.FTZ R8, R35, 0.5 ;  /* 0x3f00000023087820 */ /* 0x000fc60000410000 */
[----:B------:R-:W-:-:S04]  /*1090*/  FFMA R6, -R7, R7, R6 ;  /* 0x0000000707067223 */ /* 0x000fc80000000106 */
[----:B------:R-:W-:-:S07]  /*10a0*/  FFMA R8, R6, R8, R7 ;  /* 0x0000000806087223 */ /* 0x000fce0000000007 */
.L_x_21:
[----:B------:R-:W-:Y:S05]  /*10b0*/  BSYNC.RECONVERGENT B0 ;  /* 0x0000000000007941 */ /* 0x000fea0003800200 */
.L_x_19:
        /* <DEDUP_REMOVED lines=32> */
.L_x_23:
[----:B------:R-:W-:Y:S05]  /*12c0*/  BSYNC.RECONVERGENT B0 ;  /* 0x0000000000007941 */ /* 0x000fea0003800200 */
.L_x_22:
[----:B------:R-:W-:Y:S01]  /*12d0*/  BAR.SYNC.DEFER_BLOCKING 0x0 ;  /* 0x0000000000007b1d */ /* 0x000fe20000010000 */
[----:B------:R-:W-:Y:S01]  /*12e0*/  UIADD3 UR7, UPT, UPT, UR7, 0x4, URZ ;  /* 0x0000000407077890 */ /* 0x000fe2000fffe0ff */
[----:B------:R-:W-:Y:S02]  /*12f0*/  VIADD R2, R2, 0x60 ;  /* 0x0000006002027836 */ /* 0x000fe40000000000 */
[----:B------:R-:W-:Y:S01]  /*1300*/  VIADD R0, R0, 0x20 ;  /* 0x0000002000007836 */ /* 0x000fe20000000000 */
[----:B------:R-:W-:Y:S01]  /*1310*/  UISETP.NE.AND UP1, UPT, UR7, URZ, UPT ;  /* 0x000000ff0700728c */ /* 0x000fe2000bf25270 */
[-C--:B------:R-:W-:Y:S02]  /*1320*/  DFMA R16, R28, R8.reuse, R32 ;  /* 0x000000081c10722b */ /* 0x080fe40000000020 */
[-C--:B------:R-:W-:Y:S02]  /*1330*/  DFMA R18, R20, R8.reuse, R18 ;  /* 0x000000081412722b */ /* 0x080fe40000000012 */
[----:B------:R-:W-:-:S04]  /*1340*/  DFMA R24, R22, R8, R30 ;  /* 0x000000081618722b */ /* 0x000fc8000000001e */
[----:B------:R-:W-:Y:S07]  /*1350*/  BRA.U UP1, `(.L_x_24) ;  /* 0xfffffff101247547 */ /* 0x000fee000b83ffff */
.L_x_3:
[----:B-1----:R-:W-:-:S09]  /*1360*/  ULOP3.LUT UP1, URZ, UR15, 0x3, URZ, 0xc0, !UPT ;  /* 0x000000030fff7892 */ /* 0x002fd2000f82c0ff */
[----:B------:R-:W-:Y:S05]  /*1370*/  BRA.U !UP1, `(.L_x_2) ;  /* 0x0000000d09207547 */ /* 0x000fea000b800000 */
[----:B------:R-:W-:-:S09]  /*1380*/  UISETP.NE.AND UP1, UPT, UR10, 0x1, UPT ;  /* 0x000000010a00788c */ /* 0x000fd2000bf25270 */
[----:B------:R-:W-:Y:S05]  /*1390*/  BRA.U !UP1, `(.L_x_25) ;  /* 0x0000000909007547 */ /* 0x000fea000b800000 */
[----:B------:R-:W1:Y:S01]  /*13a0*/  S2UR UR9, SR_CgaCtaId ;  /* 0x00000000000979c3 */ /* 0x000e620000008800 */
[----:B------:R-:W-:Y:S01]  /*13b0*/  UMOV UR8, 0x400 ;  /* 0x0000040000087882 */ /* 0x000fe20000000000 */
[----:B------:R-:W-:Y:S01]  /*13c0*/  BSSY.RECONVERGENT B0, `(.L_x_26) ;  /* 0x000001b000007945 */ /* 0x000fe20003800200 */
[----:B------:R-:W-:-:S04]  /*13d0*/  UIADD3 UR7, UPT, UPT, UR8, 0x400, URZ ;  /* 0x0000040008077890 */ /* 0x000fc8000fffe0ff */
[----:B-1----:R-:W-:Y:S02]  /*13e0*/  ULEA UR7, UR9, UR7, 0x18 ;  /* 0x0000000709077291 */ /* 0x002fe4000f8ec0ff */
[----:B------:R-:W-:Y:S02]  /*13f0*/  ULEA UR11, UR9, UR8, 0x18 ;  /* 0x00000008090b7291 */ /* 0x000fe4000f8ec0ff */
[----:B------:R-:W-:Y:S02]  /*1400*/  UIMAD UR7, UR6, 0x18, UR7 ;  /* 0x00000018060778a4 */ /* 0x000fe4000f8e0207 */
[----:B------:R-:W-:-:S07]  /*1410*/  ULEA UR11, UR6, UR11, 0x3 ;  /* 0x0000000b060b7291 */ /* 0x000fce000f8e18ff */
[----:B0-----:R-:W0:Y:S04]  /*1420*/  LDS.128 R20, [UR7] ;  /* 0x00000007ff147984 */ /* 0x001e280008000c00 */
[----:B------:R-:W1:Y:S01]  /*1430*/  LDS.64 R28, [UR7+0x10] ;  /* 0x00001007ff1c7984 */ /* 0x000e620008000a00 */
[----:B0----5:R-:W-:Y:S02]  /*1440*/  DADD R26, R12, -R22 ;  /* 0x000000000c1a7229 */ /* 0x021fe40000000816 */
[----:B------:R-:W-:Y:S02]  /*1450*/  DADD R30, R10, -R20 ;  /* 0x000000000a1e7229 */ /* 0x000fe40000000814 */
[----:B-1----:R-:W-:Y:S01]  /*1460*/  DADD R28, R14, -R28 ;  /* 0x000000000e1c7229 */ /* 0x002fe2000000081c */
[----:B------:R-:W0:Y:S03]  /*1470*/  LDS.64 R20, [UR11] ;  /* 0x0000000bff147984 */ /* 0x000e260008000a00 */
[----:B------:R-:W-:-:S08]  /*1480*/  DMUL R6, R26, R26 ;  /* 0x0000001a1a067228 */ /* 0x000fd00000000000 */
[----:B------:R-:W-:-:S08]  /*1490*/  DFMA R6, R30, R30, R6 ;  /* 0x0000001e1e06722b */ /* 0x000fd00000000006 */
[----:B------:R-:W-:-:S06]  /*14a0*/  DFMA R22, R28, R28, R6 ;  /* 0x0000001c1c16722b */ /* 0x000fcc0000000006 */
[----:B------:R-:W1:Y:S02]  /*14b0*/  F2F.F32.F64 R6, R22 ;  /* 0x0000001600067310 */ /* 0x000e640000301000 */
[----:B-1----:R-:W-:-:S06]  /*14c0*/  VIADD R0, R6, 0xf3000000 ;  /* 0xf300000006007836 */ /* 0x002fcc0000000000 */
[----:B------:R1:W2:Y:S01]  /*14d0*/  MUFU.RSQ R7, R6 ;  /* 0x0000000600077308 */ /* 0x0002a20000001400 */
[----:B------:R-:W-:-:S13]  /*14e0*/  ISETP.GT.U32.AND P0, PT, R0, 0x727fffff, PT ;  /* 0x727fffff0000780c */ /* 0x000fda0003f04070 */
[----:B01----:R-:W-:Y:S05]  /*14f0*/  @!P0 BRA `(.L_x_27) ;  /* 0x00000000000c8947 */ /* 0x003fea0003800000 */
[----:B--2---:R-:W-:-:S07]  /*1500*/  MOV R7, 0x1520 ;  /* 0x0000152000077802 */ /* 0x004fce0000000f00 */
[----:B------:R-:W-:Y:S05]  /*1510*/  CALL.REL.NOINC `($__internal_1_$__cuda_sm20_sqrt_rn_f32_slowpath) ;  /* 0x0000001000bc7944 */ /* 0x000fea0003c00000 */
[----:B------:R-:W-:Y:S05]  /*1520*/  BRA `(.L_x_28) ;  /* 0x0000000000107947 */ /* 0x000fea0003800000 */
.L_x_27:
[----:B--2---:R-:W-:Y:S01]  /*1530*/  FMUL.FTZ R8, R6, R7 ;  /* 0x0000000706087220 */ /* 0x004fe20000410000 */
[----:B------:R-:W-:-:S03]  /*1540*/  FMUL.FTZ R0, R7, 0.5 ;  /* 0x3f00000007007820 */ /* 0x000fc60000410000 */
[----:B------:R-:W-:-:S04]  /*1550*/  FFMA R7, -R8, R8, R6 ;  /* 0x0000000808077223 */ /* 0x000fc80000000106 */
[----:B------:R-:W-:-:S07]  /*1560*/  FFMA R8, R7, R0, R8 ;  /* 0x0000000007087223 */ /* 0x000fce0000000008 */
.L_x_28:
[----:B------:R-:W-:Y:S05]  /*1570*/  BSYNC.RECONVERGENT B0 ;  /* 0x0000000000007941 */ /* 0x000fea0003800200 */
.L_x_26:
        /* <DEDUP_REMOVED lines=8> */
[----:B------:R-:W-:-:S04]  /*1600*/  MOV R0, R7 ;  /* 0x0000000700007202 */ /* 0x000fc80000000f00 */
[----:B------:R-:W-:Y:S02]  /*1610*/  FSEL R35, R0, UR14, P0 ;  /* 0x0000000e00237c08 */ /* 0x000fe40008000000 */
[----:B------:R-:W-:Y:S01]  /*1620*/  SEL R34, R6, UR8, P0 ;  /* 0x0000000806227c07 */ /* 0x000fe20008000000 */
[----:B------:R-:W-:-:S05]  /*1630*/  IMAD.MOV.U32 R6, RZ, RZ, 0x1 ;  /* 0x00000001ff067424 */ /* 0x000fca00078e00ff */
        /* <DEDUP_REMOVED lines=15> */
[----:B------:R-:W-:Y:S01]  /*1730*/  MOV R9, R21 ;  /* 0x0000001500097202 */ /* 0x000fe20000000f00 */
[----:B------:R-:W-:Y:S01]  /*1740*/  IMAD.MOV.U32 R8, RZ, RZ, R35 ;  /* 0x000000ffff087224 */ /* 0x000fe200078e0023 */
[----:B------:R-:W-:-:S07]  /*1750*/  MOV R6, 0x1770 ;  /* 0x0000177000067802 */ /* 0x000fce0000000f00 */
[----:B------:R-:W-:Y:S05]  /*1760*/  CALL.REL.NOINC `($__internal_0_$__cuda_sm20_div_rn_f64_full) ;  /* 0x0000000800907944 */ /* 0x000fea0003c00000 */
[----:B------:R-:W-:-:S07]  /*1770*/  IMAD.MOV.U32 R9, RZ, RZ, R7 ;  /* 0x000000ffff097224 */ /* 0x000fce00078e0007 */
.L_x_30:
[----:B------:R-:W-:Y:S05]  /*1780*/  BSYNC.RECONVERGENT B0 ;  /* 0x0000000000007941 */ /* 0x000fea0003800200 */
.L_x_29:
[----:B------:R-:W-:Y:S06]  /*1790*/  BAR.SYNC.DEFER_BLOCKING 0x0 ;  /* 0x0000000000007b1d */ /* 0x000fec0000010000 */
[----:B------:R-:W-:Y:S01]  /*17a0*/  BSSY.RECONVERGENT B0, `(.L_x_31) ;  /* 0x0000019000007945 */ /* 0x000fe20003800200 */
[-C--:B------:R-:W-:Y:S02]  /*17b0*/  DFMA R16, R30, R8.reuse, R16 ;  /* 0x000000081e10722b */ /* 0x080fe40000000010 */
[-C--:B------:R-:W-:Y:S02]  /*17c0*/  DFMA R18, R26, R8.reuse, R18 ;  /* 0x000000081a12722b */ /* 0x080fe40000000012 */
[----:B------:R-:W-:Y:S01]  /*17d0*/  DFMA R24, R28, R8, R24 ;  /* 0x000000081c18722b */ /* 0x000fe20000000018 */
[----:B------:R-:W0:Y:S04]  /*17e0*/  LDS.128 R20, [UR7+0x20] ;  /* 0x00002007ff147984 */ /* 0x000e280008000c00 */
[----:B------:R-:W1:Y:S04]  /*17f0*/  LDS.64 R32, [UR7+0x18] ;  /* 0x00001807ff207984 */ /* 0x000e680008000a00 */
[----:B------:R-:W2:Y:S01]  /*1800*/  LDS.64 R36, [UR11+0x8] ;  /* 0x0000080bff247984 */ /* 0x000ea20008000a00 */
        /* <DEDUP_REMOVED lines=8> */
[----:B------:R0:W1:Y:S01]  /*1890*/  MUFU.RSQ R7, R6 ;  /* 0x0000000600077308 */ /* 0x0000620000001400 */
[----:B------:R-:W-:-:S13]  /*18a0*/  ISETP.GT.U32.AND P0, PT, R0, 0x727fffff, PT ;  /* 0x727fffff0000780c */ /* 0x000fda0003f04070 */
[----:B0-2---:R-:W-:Y:S05]  /*18b0*/  @!P0 BRA `(.L_x_32) ;  /* 0x00000000000c8947 */ /* 0x005fea0003800000 */
[----:B-1----:R-:W-:-:S07]  /*18c0*/  MOV R7, 0x18e0 ;  /* 0x000018e000077802 */ /* 0x002fce0000000f00 */
[----:B------:R-:W-:Y:S05]  /*18d0*/  CALL.REL.NOINC `($__internal_1_$__cuda_sm20_sqrt_rn_f32_slowpath) ;  /* 0x0000000c00cc7944 */ /* 0x000fea0003c00000 */
[----:B------:R-:W-:Y:S05]  /*18e0*/  BRA `(.L_x_33) ;  /* 0x0000000000107947 */ /* 0x000fea0003800000 */
.L_x_32:
[----:B-1----:R-:W-:Y:S01]  /*18f0*/  FMUL.FTZ R8, R6, R7 ;  /* 0x0000000706087220 */ /* 0x002fe20000410000 */
[----:B------:R-:W-:-:S03]  /*1900*/  FMUL.FTZ R0, R7, 0.5 ;  /* 0x3f00000007007820 */ /* 0x000fc60000410000 */
[----:B------:R-:W-:-:S04]  /*1910*/  FFMA R7, -R8, R8, R6 ;  /* 0x0000000808077223 */ /* 0x000fc80000000106 */
[----:B------:R-:W-:-:S07]  /*1920*/  FFMA R8, R7, R0, R8 ;  /* 0x0000000007087223 */ /* 0x000fce0000000008 */
.L_x_33:
[----:B------:R-:W-:Y:S05]  /*1930*/  BSYNC.RECONVERGENT B0 ;  /* 0x0000000000007941 */ /* 0x000fea0003800200 */
.L_x_31:
        /* <DEDUP_REMOVED lines=32> */
.L_x_35:
[----:B------:R-:W-:Y:S05]  /*1b40*/  BSYNC.RECONVERGENT B0 ;  /* 0x0000000000007941 */ /* 0x000fea0003800200 */
.L_x_34:
[----:B------:R-:W-:Y:S01]  /*1b50*/  BAR.SYNC.DEFER_BLOCKING 0x0 ;  /* 0x0000000000007b1d */ /* 0x000fe20000010000 */
[----:B------:R-:W-:-:S05]  /*1b60*/  UIADD3 UR6, UPT, UPT, UR6, 0x2, URZ ;  /* 0x0000000206067890 */ /* 0x000fca000fffe0ff */
[-C--:B------:R-:W-:Y:S02]  /*1b70*/  DFMA R16, R32, R8.reuse, R16 ;  /* 0x000000082010722b */ /* 0x080fe40000000010 */
[-C--:B------:R-:W-:Y:S02]  /*1b80*/  DFMA R18, R20, R8.reuse, R18 ;  /* 0x000000081412722b */ /* 0x080fe40000000012 */
[----:B------:R-:W-:-:S11]  /*1b90*/  DFMA R24, R22, R8, R24 ;  /* 0x000000081618722b */ /* 0x000fd60000000018 */
.L_x_25:
[----:B------:R-:W1:Y:S02]  /*1ba0*/  LDCU UR7, c[0x0][0x3a8] ;  /* 0x00007500ff0777ac */ /* 0x000e640008000800 */
[----:B-1----:R-:W-:-:S09]  /*1bb0*/  ULOP3.LUT UP1, URZ, UR7, 0x1, URZ, 0xc0, !UPT ;  /* 0x0000000107ff7892 */ /* 0x002fd2000f82c0ff */
        /* <DEDUP_REMOVED lines=10> */
[----:B------:R-:W1:Y:S04]  /*1c60*/  LDS.64 R6, [UR7+0x10] ;  /* 0x00001007ff067984 */ /* 0x000e680008000a00 */
[----:B------:R-:W2:Y:S01]  /*1c70*/  LDS.64 R28, [UR6] ;  /* 0x00000006ff1c7984 */ /* 0x000ea20008000a00 */
[----:B0----5:R-:W-:Y:S02]  /*1c80*/  DADD R22, R12, -R22 ;  /* 0x000000000c167229 */ /* 0x021fe40000000816 */
[----:B------:R-:W-:-:S02]  /*1c90*/  DADD R26, R10, -R20 ;  /* 0x000000000a1a7229 */ /* 0x000fc40000000814 */
        /* <DEDUP_REMOVED lines=12> */
.L_x_37:
[----:B-1----:R-:W-:Y:S01]  /*1d60*/  FMUL.FTZ R8, R6, R7 ;  /* 0x0000000706087220 */ /* 0x002fe20000410000 */
[----:B------:R-:W-:-:S03]  /*1d70*/  FMUL.FTZ R0, R7, 0.5 ;  /* 0x3f00000007007820 */ /* 0x000fc60000410000 */
[----:B------:R-:W-:-:S04]  /*1d80*/  FFMA R7, -R8, R8, R6 ;  /* 0x0000000808077223 */ /* 0x000fc80000000106 */
[----:B------:R-:W-:-:S07]  /*1d90*/  FFMA R8, R7, R0, R8 ;  /* 0x0000000007087223 */ /* 0x000fce0000000008 */
.L_x_38:
[----:B------:R-:W-:Y:S05]  /*1da0*/  BSYNC.RECONVERGENT B0 ;  /* 0x0000000000007941 */ /* 0x000fea0003800200 */
.L_x_36:
        /* <DEDUP_REMOVED lines=32> */
.L_x_40:
[----:B------:R-:W-:Y:S05]  /*1fb0*/  BSYNC.RECONVERGENT B0 ;  /* 0x0000000000007941 */ /* 0x000fea0003800200 */
.L_x_39:
[----:B------:R-:W-:Y:S06]  /*1fc0*/  BAR.SYNC.DEFER_BLOCKING 0x0 ;  /* 0x0000000000007b1d */ /* 0x000fec0000010000 */
[-C--:B------:R-:W-:Y:S02]  /*1fd0*/  DFMA R16, R26, R8.reuse, R16 ;  /* 0x000000081a10722b */ /* 0x080fe40000000010 */
[-C--:B------:R-:W-:Y:S02]  /*1fe0*/  DFMA R18, R22, R8.reuse, R18 ;  /* 0x000000081612722b */ /* 0x080fe40000000012 */
[----:B------:R-:W-:-:S11]  /*1ff0*/  DFMA R24, R20, R8, R24 ;  /* 0x000000081418722b */ /* 0x000fd60000000018 */
.L_x_2:
[----:B-1----:R-:W-:Y:S02]  /*2000*/  UIADD3 UR15, UPT, UPT, UR15, -0x80, URZ ;  /* 0xffffff800f0f7890 */ /* 0x002fe4000fffe0ff */
[----:B------:R-:W-:Y:S01]  /*2010*/  UIADD3 UR4, UPT, UPT, UR4, 0x1, URZ ;  /* 0x0000000104047890 */ /* 0x000fe2000fffe0ff */
[----:B------:R-:W-:Y:S11]  /*2020*/  BRA.U !UP0, `(.L_x_41) ;  /* 0xffffffe108647547 */ /* 0x000ff6000b83ffff */
[----:B------:R-:W-:Y:S01]  /*2030*/  UMOV UR4, 0x616dd9f1 ;  /* 0x616dd9f100047882 */ /* 0x000fe20000000000 */
[----:B------:R-:W-:Y:S02]  /*2040*/  UMOV UR5, 0x3dd25598 ;  /* 0x3dd2559800057882 */ /* 0x000fe40000000000 */
[----:B------:R-:W-:Y:S02]  /*2050*/  DMUL R16, R16, -UR4 ;  /* 0x8000000410107c28 */ /* 0x000fe40008000000 */
[----:B------:R-:W-:Y:S02]  /*2060*/  DMUL R18, R18, -UR4 ;  /* 0x8000000412127c28 */ /* 0x000fe40008000000 */
[----:B------:R-:W-:-:S11]  /*2070*/  DMUL R24, R24, -UR4 ;  /* 0x8000000418187c28 */ /* 0x000fd60008000000 */
.L_x_1:
[----:B------:R-:W1:Y:S02]  /*2080*/  LDCU UR4, c[0x0][0x3a8] ;  /* 0x00007500ff0477ac */ /* 0x000e640008000800 */
[----:B-1----:R-:W-:-:S13]  /*2090*/  ISETP.GE.AND P0, PT, R4, UR4, PT ;  /* 0x0000000404007c0c */ /* 0x002fda000bf06270 */
[----:B------:R-:W-:Y:S05]  /*20a0*/  @P0 EXIT ;  /* 0x000000000000094d */ /* 0x000fea0003800000 */
[----:B------:R-:W1:Y:S08]  /*20b0*/  LDC.64 R4, c[0x0][0x390] ;  /* 0x0000e400ff047b82 */ /* 0x000e700000000a00 */
[----:B------:R-:W2:Y:S08]  /*20c0*/  LDC.64 R8, c[0x0][0x398] ;  /* 0x0000e600ff087b82 */ /* 0x000eb00000000a00 */
[----:B-----5:R-:W3:Y:S01]  /*20d0*/  LDC.64 R14, c[0x0][0x3a0] ;  /* 0x0000e800ff0e7b82 */ /* 0x020ee20000000a00 */
[----:B-1----:R-:W-:-:S05]  /*20e0*/  IMAD.WIDE R4, R3, 0x8, R4 ;  /* 0x0000000803047825 */ /* 0x002fca00078e0204 */
[----:B0-----:R-:W4:Y:S01]  /*20f0*/  LDG.E.64 R6, desc[UR12][R4.64] ;  /* 0x0000000c04067981 */ /* 0x001f22000c1e1b00 */
[----:B--2---:R-:W-:-:S05]  /*2100*/  IMAD.WIDE R8, R3, 0x8, R8 ;  /* 0x0000000803087825 */ /* 0x004fca00078e0208 */
[----:B----4-:R-:W-:Y:S04]  /*2110*/  STG.E.64 desc[UR12][R8.64], R6 ;  /* 0x0000000608007986 */ /* 0x010fe8000c101b0c */
[----:B------:R-:W2:Y:S01]  /*2120*/  LDG.E.64 R10, desc[UR12][R4.64+0x8] ;  /* 0x0000080c040a7981 */ /* 0x000ea2000c1e1b00 */
[----:B---3--:R-:W-:-:S03]  /*2130*/  IMAD.WIDE R2, R3, 0x8, R14 ;  /* 0x0000000803027825 */ /* 0x008fc600078e020e */
[----:B--2---:R-:W-:Y:S04]  /*2140*/  STG.E.64 desc[UR12][R8.64+0x8], R10 ;  /* 0x0000080a08007986 */ /* 0x004fe8000c101b0c */
[----:B------:R-:W2:Y:S04]  /*2150*/  LDG.E.64 R12, desc[UR12][R4.64+0x10] ;  /* 0x0000100c040c7981 */ /* 0x000ea8000c1e1b00 */
[----:B--2---:R-:W-:Y:S04]  /*2160*/  STG.E.64 desc[UR12][R8.64+0x10], R12 ;  /* 0x0000100c08007986 */ /* 0x004fe8000c101b0c */
[----:B------:R-:W-:Y:S04]  /*2170*/  STG.E.64 desc[UR12][R2.64], R16 ;  /* 0x0000001002007986 */ /* 0x000fe8000c101b0c */
[----:B------:R-:W-:Y:S04]  /*2180*/  STG.E.64 desc[UR12][R2.64+0x8], R18 ;  /* 0x0000081202007986 */ /* 0x000fe8000c101b0c */
[----:B------:R-:W-:Y:S01]  /*2190*/  STG.E.64 desc[UR12][R2.64+0x10], R24 ;  /* 0x0000101802007986 */ /* 0x000fe2000c101b0c */
[----:B------:R-:W-:Y:S05]  /*21a0*/  EXIT ;  /* 0x000000000000794d */ /* 0x000fea0003800000 */
        .weak           $__internal_0_$__cuda_sm20_div_rn_f64_full
        .type           $__internal_0_$__cuda_sm20_div_rn_f64_full,@function
        .size           $__internal_0_$__cuda_sm20_div_rn_f64_full,($__internal_1_$__cuda_sm20_sqrt_rn_f32_slowpath - $__internal_0_$__cuda_sm20_div_rn_f64_full)
$__internal_0_$__cuda_sm20_div_rn_f64_full:
[C---:B------:R-:W-:Y:S01]  /*21b0*/  FSETP.GEU.AND P0, PT, |R8|.reuse, 1.469367938527859385e-39, PT ;  /* 0x001000000800780b */ /* 0x040fe20003f0e200 */
[--C-:B------:R-:W-:Y:S01]  /*21c0*/  IMAD.MOV.U32 R38, RZ, RZ, R34.reuse ;  /* 0x000000ffff267224 */ /* 0x100fe200078e0022 */
[----:B------:R-:W-:Y:S01]  /*21d0*/  MOV R39, R8 ;  /* 0x0000000800277202 */ /* 0x000fe20000000f00 */
[----:B------:R-:W-:Y:S01]  /*21e0*/  IMAD.MOV.U32 R40, RZ, RZ, R34 ;  /* 0x000000ffff287224 */ /* 0x000fe200078e0022 */
[C---:B------:R-:W-:Y:S01]  /*21f0*/  LOP3.LUT R35, R8.reuse, 0x800fffff, RZ, 0xc0, !PT ;  /* 0x800fffff08237812 */ /* 0x040fe200078ec0ff */
[----:B------:R-:W-:Y:S01]  /*2200*/  IMAD.MOV.U32 R45, RZ, RZ, R9 ;  /* 0x000000ffff2d7224 */ /* 0x000fe200078e0009 */
[----:B------:R-:W-:Y:S01]  /*2210*/  MOV R36, 0x1 ;  /* 0x0000000100247802 */ /* 0x000fe20000000f00 */
[----:B------:R-:W-:Y:S01]  /*2220*/  IMAD.MOV.U32 R44, RZ, RZ, R7 ;  /* 0x000000ffff2c7224 */ /* 0x000fe200078e0007 */
[----:B------:R-:W-:Y:S01]  /*2230*/  LOP3.LUT R41, R35, 0x3ff00000, RZ, 0xfc, !PT ;  /* 0x3ff0000023297812 */ /* 0x000fe200078efcff */
[----:B------:R-:W-:Y:S01]  /*2240*/  BSSY.RECONVERGENT B1, `(.L_x_42) ;  /* 0x0000057000017945 */ /* 0x000fe20003800200 */
[C---:B------:R-:W-:Y:S01]  /*2250*/  FSETP.GEU.AND P2, PT, |R45|.reuse, 1.469367938527859385e-39, PT ;  /* 0x001000002d00780b */ /* 0x040fe20003f4e200 */
[----:B------:R-:W-:Y:S01]  /*2260*/  IMAD.MOV.U32 R46, RZ, RZ, R44 ;  /* 0x000000ffff2e7224 */ /* 0x000fe200078e002c */
[----:B------:R-:W-:Y:S01]  /*2270*/  LOP3.LUT R7, R45, 0x7ff00000, RZ, 0xc0, !PT ;  /* 0x7ff000002d077812 */ /* 0x000fe200078ec0ff */
[----:B------:R-:W-:Y:S01]  /*2280*/  @!P0 DMUL R40, R38, 8.98846567431157953865e+307 ;  /* 0x7fe0000026288828 */ /* 0x000fe20000000000 */
[----:B------:R-:W-:Y:S01]  /*2290*/  LOP3.LUT R34, R8, 0x7ff00000, RZ, 0xc0, !PT ;  /* 0x7ff0000008227812 */ /* 0x000fe200078ec0ff */
[----:B------:R-:W-:-:S03]  /*22a0*/  IMAD.MOV.U32 R8, RZ, RZ, 0x1ca00000 ;  /* 0x1ca00000ff087424 */ /* 0x000fc600078e00ff */
[----:B------:R-:W-:Y:S01]  /*22b0*/  ISETP.GE.U32.AND P1, PT, R7, R34, PT ;  /* 0x000000220700720c */ /* 0x000fe20003f26070 */
[----:B------:R-:W0:Y:S04]  /*22c0*/  MUFU.RCP64H R37, R41 ;  /* 0x0000002900257308 */ /* 0x000e280000001800 */
[----:B------:R-:W-:Y:S02]  /*22d0*/  @!P2 LOP3.LUT R9, R39, 0x7ff00000, RZ, 0xc0, !PT ;  /* 0x7ff000002709a812 */ /* 0x000fe400078ec0ff */
[----:B------:R-:W-:Y:S02]  /*22e0*/  @!P0 LOP3.LUT R34, R41, 0x7ff00000, RZ, 0xc0, !PT ;  /* 0x7ff0000029228812 */ /* 0x000fe400078ec0ff */
[----:B------:R-:W-:Y:S02]  /*22f0*/  @!P2 ISETP.GE.U32.AND P3, PT, R7, R9, PT ;  /* 0x000000090700a20c */ /* 0x000fe40003f66070 */
[----:B------:R-:W-:-:S02]  /*2300*/  SEL R9, R8, 0x63400000, !P1 ;  /* 0x6340000008097807 */ /* 0x000fc40004800000 */
[----:B------:R-:W-:Y:S02]  /*2310*/  @!P2 SEL R35, R8, 0x63400000, !P3 ;  /* 0x634000000823a807 */ /* 0x000fe40005800000 */
[--C-:B------:R-:W-:Y:S02]  /*2320*/  LOP3.LUT R47, R9, 0x800fffff, R45.reuse, 0xf8, !PT ;  /* 0x800fffff092f7812 */ /* 0x100fe400078ef82d */
[----:B------:R-:W-:Y:S01]  /*2330*/  @!P2 LOP3.LUT R35, R35, 0x80000000, R45, 0xf8, !PT ;  /* 0x800000002323a812 */ /* 0x000fe200078ef82d */
[----:B0-----:R-:W-:Y:S01]  /*2340*/  DFMA R42, R36, -R40, 1 ;  /* 0x3ff00000242a742b */ /* 0x001fe20000000828 */
[----:B------:R-:W-:-:S07]  /*2350*/  MOV R9, R7 ;  /* 0x0000000700097202 */ /* 0x000fce0000000f00 */
[----:B------:R-:W-:-:S08]  /*2360*/  DFMA R42, R42, R42, R42 ;  /* 0x0000002a2a2a722b */ /* 0x000fd0000000002a */
[----:B------:R-:W-:Y:S01]  /*2370*/  DFMA R36, R36, R42, R36 ;  /* 0x0000002a2424722b */ /* 0x000fe20000000024 */
[----:B------:R-:W-:Y:S01]  /*2380*/  @!P2 LOP3.LUT R43, R35, 0x100000, RZ, 0xfc, !PT ;  /* 0x00100000232ba812 */ /* 0x000fe200078efcff */
[----:B------:R-:W-:-:S06]  /*2390*/  @!P2 IMAD.MOV.U32 R42, RZ, RZ, RZ ;  /* 0x000000ffff2aa224 */ /* 0x000fcc00078e00ff */
[----:B------:R-:W-:Y:S02]  /*23a0*/  DFMA R48, R36, -R40, 1 ;  /* 0x3ff000002430742b */ /* 0x000fe40000000828 */
[----:B------:R-:W-:-:S06]  /*23b0*/  @!P2 DFMA R46, R46, 2, -R42 ;  /* 0x400000002e2ea82b */ /* 0x000fcc000000082a */
[----:B------:R-:W-:-:S04]  /*23c0*/  DFMA R48, R36, R48, R36 ;  /* 0x000000302430722b */ /* 0x000fc80000000024 */
[----:B------:R-:W-:-:S04]  /*23d0*/  @!P2 LOP3.LUT R9, R47, 0x7ff00000, RZ, 0xc0, !PT ;  /* 0x7ff000002f09a812 */ /* 0x000fc800078ec0ff */
[----:B------:R-:W-:Y:S01]  /*23e0*/  DMUL R36, R48, R46 ;  /* 0x0000002e30247228 */ /* 0x000fe20000000000 */
[----:B------:R-:W-:-:S05]  /*23f0*/  VIADD R35, R9, 0xffffffff ;  /* 0xffffffff09237836 */ /* 0x000fca0000000000 */
[----:B------:R-:W-:Y:S02]  /*2400*/  ISETP.GT.U32.AND P0, PT, R35, 0x7feffffe, PT ;  /* 0x7feffffe2300780c */ /* 0x000fe40003f04070 */
[----:B------:R-:W-:-:S08]  /*2410*/  DFMA R42, R36, -R40, R46 ;  /* 0x80000028242a722b */ /* 0x000fd0000000002e */
[----:B------:R-:W-:Y:S01]  /*2420*/  DFMA R42, R48, R42, R36 ;  /* 0x0000002a302a722b */ /* 0x000fe20000000024 */
[----:B------:R-:W-:-:S05]  /*2430*/  VIADD R36, R34, 0xffffffff ;  /* 0xffffffff22247836 */ /* 0x000fca0000000000 */
[----:B------:R-:W-:-:S13]  /*2440*/  ISETP.GT.U32.OR P0, PT, R36, 0x7feffffe, P0 ;  /* 0x7feffffe2400780c */ /* 0x000fda0000704470 */
[----:B------:R-:W-:Y:S05]  /*2450*/  @P0 BRA `(.L_x_43) ;  /* 0x0000000000740947 */ /* 0x000fea0003800000 */
[----:B------:R-:W-:-:S04]  /*2460*/  LOP3.LUT R9, R39, 0x7ff00000, RZ, 0xc0, !PT ;  /* 0x7ff0000027097812 */ /* 0x000fc800078ec0ff */
[CC--:B------:R-:W-:Y:S02]  /*2470*/  VIADDMNMX R34, R7.reuse, -R9.reuse, 0xb9600000, !PT ;  /* 0xb960000007227446 */ /* 0x0c0fe40007800909 */
[----:B------:R-:W-:Y:S02]  /*2480*/  ISETP.GE.U32.AND P0, PT, R7, R9, PT ;  /* 0x000000090700720c */ /* 0x000fe40003f06070 */
[----:B------:R-:W-:Y:S02]  /*2490*/  VIMNMX R34, PT, PT, R34, 0x46a00000, PT ;  /* 0x46a0000022227848 */ /* 0x000fe40003fe0100 */
[----:B------:R-:W-:-:S05]  /*24a0*/  SEL R8, R8, 0x63400000, !P0 ;  /* 0x6340000008087807 */ /* 0x000fca0004000000 */
[----:B------:R-:W-:Y:S02]  /*24b0*/  IMAD.IADD R8, R34, 0x1, -R8 ;  /* 0x0000000122087824 */ /* 0x000fe400078e0a08 */
[----:B------:R-:W-:-:S03]  /*24c0*/  IMAD.MOV.U32 R34, RZ, RZ, RZ ;  /* 0x000000ffff227224 */ /* 0x000fc600078e00ff */
[----:B------:R-:W-:-:S06]  /*24d0*/  IADD3 R35, PT, PT, R8, 0x7fe00000, RZ ;  /* 0x7fe0000008237810 */ /* 0x000fcc0007ffe0ff */
[----:B------:R-:W-:-:S10]  /*24e0*/  DMUL R36, R42, R34 ;  /* 0x000000222a247228 */ /* 0x000fd40000000000 */
[----:B------:R-:W-:-:S13]  /*24f0*/  FSETP.GTU.AND P0, PT, |R37|, 1.469367938527859385e-39, PT ;  /* 0x001000002500780b */ /* 0x000fda0003f0c200 */
[----:B------:R-:W-:Y:S05]  /*2500*/  @P0 BRA `(.L_x_44) ;  /* 0x0000000000a80947 */ /* 0x000fea0003800000 */
[----:B------:R-:W-:Y:S01]  /*2510*/  DFMA R40, R42, -R40, R46 ;  /* 0x800000282a28722b */ /* 0x000fe2000000002e */
[----:B------:R-:W-:-:S09]  /*2520*/  IMAD.MOV.U32 R38, RZ, RZ, RZ ;  /* 0x000000ffff267224 */ /* 0x000fd200078e00ff */
[C---:B------:R-:W-:Y:S02]  /*2530*/  FSETP.NEU.AND P0, PT, R41.reuse, RZ, PT ;  /* 0x000000ff2900720b */ /* 0x040fe40003f0d000 */
[----:B------:R-:W-:-:S04]  /*2540*/  LOP3.LUT R7, R41, 0x80000000, R39, 0x48, !PT ;  /* 0x8000000029077812 */ /* 0x000fc800078e4827 */
[----:B------:R-:W-:-:S07]  /*2550*/  LOP3.LUT R39, R7, R35, RZ, 0xfc, !PT ;  /* 0x0000002307277212 */ /* 0x000fce00078efcff */
[----:B------:R-:W-:Y:S05]  /*2560*/  @!P0 BRA `(.L_x_44) ;  /* 0x0000000000908947 */ /* 0x000fea0003800000 */
[C---:B------:R-:W-:Y:S01]  /*2570*/  IADD3 R35, PT, PT, -R8.reuse, RZ, RZ ;  /* 0x000000ff08237210 */ /* 0x040fe20007ffe1ff */
[----:B------:R-:W-:Y:S01]  /*2580*/  IMAD.MOV.U32 R34, RZ, RZ, RZ ;  /* 0x000000ffff227224 */ /* 0x000fe200078e00ff */
[----:B------:R-:W-:-:S05]  /*2590*/  IADD3 R8, PT, PT, -R8, -0x43300000, RZ ;  /* 0xbcd0000008087810 */ /* 0x000fca0007ffe1ff */
[----:B------:R-:W-:Y:S02]  /*25a0*/  DFMA R34, R36, -R34, R42 ;  /* 0x800000222422722b */ /* 0x000fe4000000002a */
[----:B------:R-:W-:-:S08]  /*25b0*/  DMUL.RP R42, R42, R38 ;  /* 0x000000262a2a7228 */ /* 0x000fd00000008000 */
[----:B------:R-:W-:Y:S02]  /*25c0*/  FSETP.NEU.AND P0, PT, |R35|, R8, PT ;  /* 0x000000082300720b */ /* 0x000fe40003f0d200 */
[----:B------:R-:W-:Y:S02]  /*25d0*/  LOP3.LUT R7, R43, R7, RZ, 0x3c, !PT ;  /* 0x000000072b077212 */ /* 0x000fe400078e3cff */
[----:B------:R-:W-:Y:S02]  /*25e0*/  FSEL R8, R42, R36, !P0 ;  /* 0x000000242a087208 */ /* 0x000fe40004000000 */
[----:B------:R-:W-:-:S03]  /*25f0*/  FSEL R7, R7, R37, !P0 ;  /* 0x0000002507077208 */ /* 0x000fc60004000000 */
[----:B------:R-:W-:Y:S01]  /*2600*/  IMAD.MOV.U32 R36, RZ, RZ, R8 ;  /* 0x000000ffff247224 */ /* 0x000fe200078e0008 */
[----:B------:R-:W-:Y:S01]  /*2610*/  MOV R37, R7 ;  /* 0x0000000700257202 */ /* 0x000fe20000000f00 */
[----:B------:R-:W-:Y:S06]  /*2620*/  BRA `(.L_x_44) ;  /* 0x0000000000607947 */ /* 0x000fec0003800000 */
.L_x_43:
[----:B------:R-:W-:-:S14]  /*2630*/  DSETP.NAN.AND P0, PT, R44, R44, PT ;  /* 0x0000002c2c00722a */ /* 0x000fdc0003f08000 */
[----:B------:R-:W-:Y:S05]  /*2640*/  @P0 BRA `(.L_x_45) ;  /* 0x00000000004c0947 */ /* 0x000fea0003800000 */
[----:B------:R-:W-:-:S14]  /*2650*/  DSETP.NAN.AND P0, PT, R38, R38, PT ;  /* 0x000000262600722a */ /* 0x000fdc0003f08000 */
[----:B------:R-:W-:Y:S05]  /*2660*/  @P0 BRA `(.L_x_46) ;  /* 0x0000000000340947 */ /* 0x000fea0003800000 */
[----:B------:R-:W-:Y:S01]  /*2670*/  ISETP.NE.AND P0, PT, R9, R34, PT ;  /* 0x000000220900720c */ /* 0x000fe20003f05270 */
[----:B------:R-:W-:Y:S02]  /*2680*/  IMAD.MOV.U32 R36, RZ, RZ, 0x0 ;  /* 0x00000000ff247424 */ /* 0x000fe400078e00ff */
[----:B------:R-:W-:-:S10]  /*2690*/  IMAD.MOV.U32 R37, RZ, RZ, -0x80000 ;  /* 0xfff80000ff257424 */ /* 0x000fd400078e00ff */
[----:B------:R-:W-:Y:S05]  /*26a0*/  @!P0 BRA `(.L_x_44) ;  /* 0x0000000000408947 */ /* 0x000fea0003800000 */
[----:B------:R-:W-:Y:S02]  /*26b0*/  ISETP.NE.AND P0, PT, R9, 0x7ff00000, PT ;  /* 0x7ff000000900780c */ /* 0x000fe40003f05270 */
[----:B------:R-:W-:Y:S02]  /*26c0*/  LOP3.LUT R7, R45, 0x80000000, R39, 0x48, !PT ;  /* 0x800000002d077812 */ /* 0x000fe400078e4827 */
[----:B------:R-:W-:-:S13]  /*26d0*/  ISETP.EQ.OR P0, PT, R34, RZ, !P0 ;  /* 0x000000ff2200720c */ /* 0x000fda0004702670 */
[----:B------:R-:W-:Y:S01]  /*26e0*/  @P0 LOP3.LUT R8, R7, 0x7ff00000, RZ, 0xfc, !PT ;  /* 0x7ff0000007080812 */ /* 0x000fe200078efcff */
[----:B------:R-:W-:Y:S01]  /*26f0*/  @!P0 IMAD.MOV.U32 R37, RZ, RZ, R7 ;  /* 0x000000ffff258224 */ /* 0x000fe200078e0007 */
[----:B------:R-:W-:Y:S01]  /*2700*/  @!P0 MOV R36, RZ ;  /* 0x000000ff00248202 */ /* 0x000fe20000000f00 */
[----:B------:R-:W-:Y:S01]  /*2710*/  @P0 IMAD.MOV.U32 R36, RZ, RZ, RZ ;  /* 0x000000ffff240224 */ /* 0x000fe200078e00ff */
[----:B------:R-:W-:Y:S01]  /*2720*/  @P0 MOV R37, R8 ;  /* 0x0000000800250202 */ /* 0x000fe20000000f00 */
[----:B------:R-:W-:Y:S06]  /*2730*/  BRA `(.L_x_44) ;  /* 0x00000000001c7947 */ /* 0x000fec0003800000 */
.L_x_46:
[----:B------:R-:W-:Y:S01]  /*2740*/  LOP3.LUT R7, R39, 0x80000, RZ, 0xfc, !PT ;  /* 0x0008000027077812 */ /* 0x000fe200078efcff */
[----:B------:R-:W-:-:S04]  /*2750*/  IMAD.MOV.U32 R36, RZ, RZ, R38 ;  /* 0x000000ffff247224 */ /* 0x000fc800078e0026 */
[----:B------:R-:W-:Y:S01]  /*2760*/  IMAD.MOV.U32 R37, RZ, RZ, R7 ;  /* 0x000000ffff257224 */ /* 0x000fe200078e0007 */
[----:B------:R-:W-:Y:S06]  /*2770*/  BRA `(.L_x_44) ;  /* 0x00000000000c7947 */ /* 0x000fec0003800000 */
.L_x_45:
[----:B------:R-:W-:Y:S02]  /*2780*/  LOP3.LUT R7, R45, 0x80000, RZ, 0xfc, !PT ;  /* 0x000800002d077812 */ /* 0x000fe400078efcff */
[----:B------:R-:W-:-:S03]  /*2790*/  MOV R36, R44 ;  /* 0x0000002c00247202 */ /* 0x000fc60000000f00 */
[----:B------:R-:W-:-:S07]  /*27a0*/  IMAD.MOV.U32 R37, RZ, RZ, R7 ;  /* 0x000000ffff257224 */ /* 0x000fce00078e0007 */
.L_x_44:
[----:B------:R-:W-:Y:S05]  /*27b0*/  BSYNC.RECONVERGENT B1 ;  /* 0x0000000000017941 */ /* 0x000fea0003800200 */
.L_x_42:
[----:B------:R-:W-:Y:S01]  /*27c0*/  IMAD.MOV.U32 R34, RZ, RZ, R6 ;  /* 0x000000ffff227224 */ /* 0x000fe200078e0006 */
[----:B------:R-:W-:Y:S01]  /*27d0*/  MOV R7, R37 ;  /* 0x0000002500077202 */ /* 0x000fe20000000f00 */
[----:B------:R-:W-:Y:S02]  /*27e0*/  IMAD.MOV.U32 R35, RZ, RZ, 0x0 ;  /* 0x00000000ff237424 */ /* 0x000fe400078e00ff */
[----:B------:R-:W-:Y:S02]  /*27f0*/  IMAD.MOV.U32 R8, RZ, RZ, R36 ;  /* 0x000000ffff087224 */ /* 0x000fe400078e0024 */
[----:B------:R-:W-:Y:S05]  /*2800*/  RET.REL.NODEC R34 `(_Z12accelerationPdS_S_S_S_i) ;  /* 0xffffffd422fc7950 */ /* 0x000fea0003c3ffff */
        .weak           $__internal_1_$__cuda_sm20_sqrt_rn_f32_slowpath
        .type           $__internal_1_$__cuda_sm20_sqrt_rn_f32_slowpath,@function
        .size           $__internal_1_$__cuda_sm20_sqrt_rn_f32_slowpath,(.L_x_50 - $__internal_1_$__cuda_sm20_sqrt_rn_f32_slowpath)
$__internal_1_$__cuda_sm20_sqrt_rn_f32_slowpath:
[----:B------:R-:W-:-:S13]  /*2810*/  LOP3.LUT P0, RZ, R6, 0x7fffffff, RZ, 0xc0, !PT ;  /* 0x7fffffff06ff7812 */ /* 0x000fda000780c0ff */
[----:B------:R-:W-:Y:S01]  /*2820*/  @!P0 MOV R8, R6 ;  /* 0x0000000600088202 */ /* 0x000fe20000000f00 */
[----:B------:R-:W-:Y:S06]  /*2830*/  @!P0 BRA `(.L_x_47) ;  /* 0x0000000000408947 */ /* 0x000fec0003800000 */
[----:B------:R-:W-:-:S13]  /*2840*/  FSETP.GEU.FTZ.AND P0, PT, R6, RZ, PT ;  /* 0x000000ff0600720b */ /* 0x000fda0003f1e000 */
[----:B------:R-:W-:Y:S01]  /*2850*/  @!P0 IMAD.MOV.U32 R8, RZ, RZ, 0x7fffffff ;  /* 0x7fffffffff088424 */ /* 0x000fe200078e00ff */
[----:B------:R-:W-:Y:S06]  /*2860*/  @!P0 BRA `(.L_x_47) ;  /* 0x0000000000348947 */ /* 0x000fec0003800000 */
[----:B------:R-:W-:-:S13]  /*2870*/  FSETP.GTU.FTZ.AND P0, PT, |R6|, +INF , PT ;  /* 0x7f8000000600780b */ /* 0x000fda0003f1c200 */
[----:B------:R-:W-:Y:S01]  /*2880*/  @P0 FADD.FTZ R8, R6, 1 ;  /* 0x3f80000006080421 */ /* 0x000fe20000010000 */
[----:B------:R-:W-:Y:S06]  /*2890*/  @P0 BRA `(.L_x_47) ;  /* 0x0000000000280947 */ /* 0x000fec0003800000 */
[----:B------:R-:W-:-:S13]  /*28a0*/  FSETP.NEU.FTZ.AND P0, PT, |R6|, +INF , PT ;  /* 0x7f8000000600780b */ /* 0x000fda0003f1d200 */
[----:B------:R-:W-:-:S04]  /*28b0*/  @P0 FFMA R8, R6, 1.84467440737095516160e+19, RZ ;  /* 0x5f80000006080823 */ /* 0x000fc800000000ff */
[----:B------:R-:W0:Y:S02]  /*28c0*/  @P0 MUFU.RSQ R35, R8 ;  /* 0x0000000800230308 */ /* 0x000e240000001400 */
[----:B0-----:R-:W-:Y:S01]  /*28d0*/  @P0 FMUL.FTZ R9, R8, R35 ;  /* 0x0000002308090220 */ /* 0x001fe20000410000 */
[----:B------:R-:W-:-:S03]  /*28e0*/  @P0 FMUL.FTZ R35, R35, 0.5 ;  /* 0x3f00000023230820 */ /* 0x000fc60000410000 */
[----:B------:R-:W-:-:S04]  /*28f0*/  @P0 FADD.FTZ R34, -R9, -RZ ;  /* 0x800000ff09220221 */ /* 0x000fc80000010100 */
[----:B------:R-:W-:Y:S01]  /*2900*/  @P0 FFMA R34, R9, R34, R8 ;  /* 0x0000002209220223 */ /* 0x000fe20000000008 */
[----:B------:R-:W-:-:S03]  /*2910*/  @!P0 IMAD.MOV.U32 R8, RZ, RZ, R6 ;  /* 0x000000ffff088224 */ /* 0x000fc600078e0006 */
[----:B------:R-:W-:-:S04]  /*2920*/  @P0 FFMA R34, R34, R35, R9 ;  /* 0x0000002322220223 */ /* 0x000fc80000000009 */
[----:B------:R-:W-:-:S07]  /*2930*/  @P0 FMUL.FTZ R8, R34, 2.3283064365386962891e-10 ;  /* 0x2f80000022080820 */ /* 0x000fce0000410000 */
.L_x_47:
[----:B------:R-:W-:Y:S01]  /*2940*/  MOV R6, R7 ;  /* 0x0000000700067202 */ /* 0x000fe20000000f00 */
[----:B------:R-:W-:-:S04]  /*2950*/  IMAD.MOV.U32 R7, RZ, RZ, 0x0 ;  /* 0x00000000ff077424 */ /* 0x000fc800078e00ff */
[----:B------:R-:W-:Y:S05]  /*2960*/  RET.REL.NODEC R6 `(_Z12accelerationPdS_S_S_S_i) ;  /* 0xffffffd406a47950 */ /* 0x000fea0003c3ffff */
.L_x_48:
        /* <DEDUP_REMOVED lines=9> */
.L_x_50:


//--------------------- .nv.shared.reserved.0     --------------------------
	.section	.nv.shared.reserved.0,"aw",@nobits
	.weak		__nv_reservedSMEM_offset_0_alias
	.size		__nv_reservedSMEM_offset_0_alias, 0, 64
	.other		__nv_reservedSMEM_offset_0_alias,@"STO_CUDA_RESERVED_SHARED STV_DEFAULT"
__nv_reservedSMEM_offset_0_alias:
	.zero		0
	.zero		64


//--------------------- .nv.shared._Z12accelerationPdS_S_S_S_i --------------------------
	.section	.nv.shared._Z12accelerationPdS_S_S_S_i,"aw",@nobits
	.sectionflags	@""
	.align	8
.nv.shared._Z12accelerationPdS_S_S_S_i:
	.zero		5120


//--------------------- .nv.constant0._Z6RKstepPdS_dS_i --------------------------
	.section	.nv.constant0._Z6RKstepPdS_dS_i,"a",@progbits
	.sectionflags	@""
	.align	4
.nv.constant0._Z6RKstepPdS_dS_i:
	.zero		932


//--------------------- .nv.constant0._Z12accelerationPdS_S_S_S_i --------------------------
	.section	.nv.constant0._Z12accelerationPdS_S_S_S_i,"a",@progbits
	.sectionflags	@""
	.align	4
.nv.constant0._Z12accelerationPdS_S_S_S_i:
	.zero		940


//--------------------- SYMBOLS --------------------------

	.type		.nv.reservedSmem.offset0,@object
	.size		.nv.reservedSmem.offset0,0x4
	.type		.nv.reservedSmem.cap,@object
	.size		.nv.reservedSmem.cap,0x4
